//
// Generated by NVIDIA NVVM Compiler
//
// Compiler Build ID: CL-36424714
// Cuda compilation tools, release 13.0, V13.0.88
// Based on NVVM 20.0.0
//

.version 9.0
.target sm_100
.address_size 64

	// .globl	_Z14calculateCountPiPKhS_S_iiiiii

.visible .entry _Z14calculateCountPiPKhS_S_iiiiii(
	.param .u64 .ptr .align 1 _Z14calculateCountPiPKhS_S_iiiiii_param_0,
	.param .u64 .ptr .align 1 _Z14calculateCountPiPKhS_S_iiiiii_param_1,
	.param .u64 .ptr .align 1 _Z14calculateCountPiPKhS_S_iiiiii_param_2,
	.param .u64 .ptr .align 1 _Z14calculateCountPiPKhS_S_iiiiii_param_3,
	.param .u32 _Z14calculateCountPiPKhS_S_iiiiii_param_4,
	.param .u32 _Z14calculateCountPiPKhS_S_iiiiii_param_5,
	.param .u32 _Z14calculateCountPiPKhS_S_iiiiii_param_6,
	.param .u32 _Z14calculateCountPiPKhS_S_iiiiii_param_7,
	.param .u32 _Z14calculateCountPiPKhS_S_iiiiii_param_8,
	.param .u32 _Z14calculateCountPiPKhS_S_iiiiii_param_9
)
{
	.local .align 16 .b8 	__local_depot0[4096];
	.reg .b64 	%SP;
	.reg .b64 	%SPL;
	.reg .pred 	%p<59>;
	.reg .b32 	%r<350>;
	.reg .b64 	%rd<94>;

	mov.u64 	%SPL, __local_depot0;
	ld.param.u64 	%rd12, [_Z14calculateCountPiPKhS_S_iiiiii_param_0];
	ld.param.u64 	%rd13, [_Z14calculateCountPiPKhS_S_iiiiii_param_1];
	ld.param.u64 	%rd14, [_Z14calculateCountPiPKhS_S_iiiiii_param_2];
	ld.param.u64 	%rd15, [_Z14calculateCountPiPKhS_S_iiiiii_param_3];
	ld.param.u32 	%r167, [_Z14calculateCountPiPKhS_S_iiiiii_param_4];
	ld.param.u32 	%r168, [_Z14calculateCountPiPKhS_S_iiiiii_param_5];
	ld.param.u32 	%r163, [_Z14calculateCountPiPKhS_S_iiiiii_param_6];
	ld.param.u32 	%r164, [_Z14calculateCountPiPKhS_S_iiiiii_param_7];
	ld.param.u32 	%r165, [_Z14calculateCountPiPKhS_S_iiiiii_param_8];
	ld.param.u32 	%r166, [_Z14calculateCountPiPKhS_S_iiiiii_param_9];
	cvta.to.global.u64 	%rd1, %rd13;
	cvta.to.global.u64 	%rd2, %rd15;
	cvta.to.global.u64 	%rd3, %rd14;
	cvta.to.global.u64 	%rd16, %rd12;
	add.u64 	%rd4, %SPL, 0;
	mov.u32 	%r169, %ctaid.x;
	mov.u32 	%r170, %ntid.x;
	mov.u32 	%r171, %tid.x;
	mad.lo.s32 	%r1, %r169, %r170, %r171;
	shl.b32 	%r172, %r1, 1;
	mul.wide.s32 	%rd18, %r172, 4;
	add.s64 	%rd19, %rd16, %rd18;
	ld.global.u32 	%r173, [%rd19];
	ld.global.u32 	%r174, [%rd19+4];
	sub.s32 	%r175, %r174, %r167;
	add.s32 	%r176, %r174, %r167;
	sub.s32 	%r177, %r173, %r167;
	add.s32 	%r178, %r173, %r167;
	max.s32 	%r293, %r175, 0;
	setp.lt.s32 	%p1, %r176, %r168;
	add.s32 	%r179, %r168, -1;
	selp.b32 	%r180, %r176, %r179, %p1;
	max.s32 	%r3, %r177, 0;
	setp.lt.s32 	%p2, %r178, %r163;
	add.s32 	%r181, %r163, -1;
	selp.b32 	%r4, %r178, %r181, %p2;
	sub.s32 	%r5, %r180, %r293;
	sub.s32 	%r6, %r4, %r3;
	mul.lo.s32 	%r7, %r5, %r6;
	setp.lt.s32 	%p3, %r5, 1;
	@%p3 bra 	$L__BB0_10;
	and.b32  	%r8, %r6, 3;
	add.s32 	%r9, %r3, 2;
	sub.s32 	%r10, %r3, %r4;
	mov.b32 	%r291, 0;
	mov.u32 	%r296, %r291;
$L__BB0_2:
	mov.u32 	%r12, %r296;
	setp.ge.s32 	%p4, %r3, %r4;
	@%p4 bra 	$L__BB0_9;
	setp.eq.s32 	%p5, %r8, 0;
	mul.lo.s32 	%r14, %r293, %r163;
	mov.u32 	%r294, %r3;
	mov.u32 	%r296, %r12;
	@%p5 bra 	$L__BB0_7;
	add.s32 	%r294, %r3, 1;
	setp.eq.s32 	%p6, %r8, 1;
	add.s32 	%r184, %r3, %r14;
	cvt.s64.s32 	%rd20, %r184;
	add.s64 	%rd5, %rd1, %rd20;
	ld.global.u8 	%r185, [%rd5];
	mul.wide.s32 	%rd21, %r12, 4;
	add.s64 	%rd6, %rd4, %rd21;
	st.local.u32 	[%rd6], %r185;
	add.s32 	%r296, %r12, 1;
	@%p6 bra 	$L__BB0_7;
	setp.eq.s32 	%p7, %r8, 2;
	ld.global.u8 	%r186, [%rd5+1];
	st.local.u32 	[%rd6+4], %r186;
	add.s32 	%r296, %r12, 2;
	mov.u32 	%r294, %r9;
	@%p7 bra 	$L__BB0_7;
	add.s32 	%r294, %r3, 3;
	ld.global.u8 	%r187, [%rd5+2];
	st.local.u32 	[%rd6+8], %r187;
	add.s32 	%r296, %r12, 3;
$L__BB0_7:
	setp.gt.u32 	%p8, %r10, -4;
	@%p8 bra 	$L__BB0_9;
$L__BB0_8:
	add.s32 	%r188, %r294, %r14;
	cvt.s64.s32 	%rd22, %r188;
	add.s64 	%rd23, %rd1, %rd22;
	ld.global.u8 	%r189, [%rd23];
	mul.wide.s32 	%rd24, %r296, 4;
	add.s64 	%rd25, %rd4, %rd24;
	st.local.u32 	[%rd25], %r189;
	ld.global.u8 	%r190, [%rd23+1];
	st.local.u32 	[%rd25+4], %r190;
	ld.global.u8 	%r191, [%rd23+2];
	st.local.u32 	[%rd25+8], %r191;
	ld.global.u8 	%r192, [%rd23+3];
	st.local.u32 	[%rd25+12], %r192;
	add.s32 	%r296, %r296, 4;
	add.s32 	%r294, %r294, 4;
	setp.ne.s32 	%p9, %r294, %r4;
	@%p9 bra 	$L__BB0_8;
$L__BB0_9:
	add.s32 	%r293, %r293, 1;
	add.s32 	%r291, %r291, 1;
	setp.eq.s32 	%p10, %r291, %r5;
	@%p10 bra 	$L__BB0_10;
	bra.uni 	$L__BB0_2;
$L__BB0_10:
	setp.lt.s32 	%p11, %r164, 1;
	@%p11 bra 	$L__BB0_68;
	setp.lt.s32 	%p12, %r165, 1;
	mul.lo.s32 	%r23, %r166, %r1;
	@%p12 bra 	$L__BB0_54;
	and.b32  	%r24, %r165, 7;
	add.s32 	%r25, %r24, -1;
	and.b32  	%r26, %r165, 3;
	and.b32  	%r27, %r165, 2147483640;
	and.b32  	%r28, %r165, 1;
	neg.s32 	%r29, %r27;
	add.s64 	%rd7, %rd2, 32;
	shl.b32 	%r30, %r165, 1;
	mov.b32 	%r297, 0;
$L__BB0_13:
	setp.lt.u32 	%p21, %r165, 8;
	mul.lo.s32 	%r32, %r30, %r297;
	mov.b32 	%r302, 1;
	mov.b32 	%r331, 0;
	mov.u32 	%r303, %r331;
	@%p21 bra 	$L__BB0_32;
	mov.b32 	%r302, 1;
	mov.b32 	%r303, 0;
	mov.u32 	%r298, %r32;
	mov.u32 	%r299, %r29;
$L__BB0_15:
	.pragma "nounroll";
	mul.wide.s32 	%rd27, %r298, 4;
	add.s64 	%rd8, %rd7, %rd27;
	ld.global.u32 	%r37, [%rd8+-32];
	ld.global.u32 	%r205, [%rd8+-28];
	max.s32 	%r206, %r37, %r205;
	setp.ge.s32 	%p22, %r206, %r7;
	@%p22 bra 	$L__BB0_17;
	mul.wide.s32 	%rd28, %r37, 4;
	add.s64 	%rd29, %rd4, %rd28;
	ld.local.u32 	%r207, [%rd29];
	mul.wide.s32 	%rd30, %r205, 4;
	add.s64 	%rd31, %rd4, %rd30;
	ld.local.u32 	%r208, [%rd31];
	setp.lt.s32 	%p23, %r207, %r208;
	selp.b32 	%r209, %r302, 0, %p23;
	add.s32 	%r303, %r209, %r303;
	shl.b32 	%r302, %r302, 1;
$L__BB0_17:
	ld.global.u32 	%r43, [%rd8+-24];
	ld.global.u32 	%r210, [%rd8+-20];
	max.s32 	%r211, %r43, %r210;
	setp.ge.s32 	%p24, %r211, %r7;
	@%p24 bra 	$L__BB0_19;
	mul.wide.s32 	%rd32, %r43, 4;
	add.s64 	%rd33, %rd4, %rd32;
	ld.local.u32 	%r212, [%rd33];
	mul.wide.s32 	%rd34, %r210, 4;
	add.s64 	%rd35, %rd4, %rd34;
	ld.local.u32 	%r213, [%rd35];
	setp.lt.s32 	%p25, %r212, %r213;
	selp.b32 	%r214, %r302, 0, %p25;
	add.s32 	%r303, %r214, %r303;
	shl.b32 	%r302, %r302, 1;
$L__BB0_19:
	ld.global.u32 	%r49, [%rd8+-16];
	ld.global.u32 	%r215, [%rd8+-12];
	max.s32 	%r216, %r49, %r215;
	setp.ge.s32 	%p26, %r216, %r7;
	@%p26 bra 	$L__BB0_21;
	mul.wide.s32 	%rd36, %r49, 4;
	add.s64 	%rd37, %rd4, %rd36;
	ld.local.u32 	%r217, [%rd37];
	mul.wide.s32 	%rd38, %r215, 4;
	add.s64 	%rd39, %rd4, %rd38;
	ld.local.u32 	%r218, [%rd39];
	setp.lt.s32 	%p27, %r217, %r218;
	selp.b32 	%r219, %r302, 0, %p27;
	add.s32 	%r303, %r219, %r303;
	shl.b32 	%r302, %r302, 1;
$L__BB0_21:
	ld.global.u32 	%r55, [%rd8+-8];
	ld.global.u32 	%r220, [%rd8+-4];
	max.s32 	%r221, %r55, %r220;
	setp.ge.s32 	%p28, %r221, %r7;
	@%p28 bra 	$L__BB0_23;
	mul.wide.s32 	%rd40, %r55, 4;
	add.s64 	%rd41, %rd4, %rd40;
	ld.local.u32 	%r222, [%rd41];
	mul.wide.s32 	%rd42, %r220, 4;
	add.s64 	%rd43, %rd4, %rd42;
	ld.local.u32 	%r223, [%rd43];
	setp.lt.s32 	%p29, %r222, %r223;
	selp.b32 	%r224, %r302, 0, %p29;
	add.s32 	%r303, %r224, %r303;
	shl.b32 	%r302, %r302, 1;
$L__BB0_23:
	ld.global.u32 	%r61, [%rd8];
	ld.global.u32 	%r225, [%rd8+4];
	max.s32 	%r226, %r61, %r225;
	setp.ge.s32 	%p30, %r226, %r7;
	@%p30 bra 	$L__BB0_25;
	mul.wide.s32 	%rd44, %r61, 4;
	add.s64 	%rd45, %rd4, %rd44;
	ld.local.u32 	%r227, [%rd45];
	mul.wide.s32 	%rd46, %r225, 4;
	add.s64 	%rd47, %rd4, %rd46;
	ld.local.u32 	%r228, [%rd47];
	setp.lt.s32 	%p31, %r227, %r228;
	selp.b32 	%r229, %r302, 0, %p31;
	add.s32 	%r303, %r229, %r303;
	shl.b32 	%r302, %r302, 1;
$L__BB0_25:
	ld.global.u32 	%r67, [%rd8+8];
	ld.global.u32 	%r230, [%rd8+12];
	max.s32 	%r231, %r67, %r230;
	setp.ge.s32 	%p32, %r231, %r7;
	@%p32 bra 	$L__BB0_27;
	mul.wide.s32 	%rd48, %r67, 4;
	add.s64 	%rd49, %rd4, %rd48;
	ld.local.u32 	%r232, [%rd49];
	mul.wide.s32 	%rd50, %r230, 4;
	add.s64 	%rd51, %rd4, %rd50;
	ld.local.u32 	%r233, [%rd51];
	setp.lt.s32 	%p33, %r232, %r233;
	selp.b32 	%r234, %r302, 0, %p33;
	add.s32 	%r303, %r234, %r303;
	shl.b32 	%r302, %r302, 1;
$L__BB0_27:
	ld.global.u32 	%r73, [%rd8+16];
	ld.global.u32 	%r235, [%rd8+20];
	max.s32 	%r236, %r73, %r235;
	setp.ge.s32 	%p34, %r236, %r7;
	@%p34 bra 	$L__BB0_29;
	mul.wide.s32 	%rd52, %r73, 4;
	add.s64 	%rd53, %rd4, %rd52;
	ld.local.u32 	%r237, [%rd53];
	mul.wide.s32 	%rd54, %r235, 4;
	add.s64 	%rd55, %rd4, %rd54;
	ld.local.u32 	%r238, [%rd55];
	setp.lt.s32 	%p35, %r237, %r238;
	selp.b32 	%r239, %r302, 0, %p35;
	add.s32 	%r303, %r239, %r303;
	shl.b32 	%r302, %r302, 1;
$L__BB0_29:
	ld.global.u32 	%r79, [%rd8+24];
	ld.global.u32 	%r240, [%rd8+28];
	max.s32 	%r241, %r79, %r240;
	setp.ge.s32 	%p36, %r241, %r7;
	@%p36 bra 	$L__BB0_31;
	mul.wide.s32 	%rd56, %r79, 4;
	add.s64 	%rd57, %rd4, %rd56;
	ld.local.u32 	%r242, [%rd57];
	mul.wide.s32 	%rd58, %r240, 4;
	add.s64 	%rd59, %rd4, %rd58;
	ld.local.u32 	%r243, [%rd59];
	setp.lt.s32 	%p37, %r242, %r243;
	selp.b32 	%r244, %r302, 0, %p37;
	add.s32 	%r303, %r244, %r303;
	shl.b32 	%r302, %r302, 1;
$L__BB0_31:
	add.s32 	%r299, %r299, 8;
	add.s32 	%r298, %r298, 16;
	setp.ne.s32 	%p38, %r299, 0;
	mov.u32 	%r331, %r27;
	@%p38 bra 	$L__BB0_15;
$L__BB0_32:
	setp.eq.s32 	%p39, %r24, 0;
	@%p39 bra 	$L__BB0_53;
	setp.lt.u32 	%p40, %r25, 3;
	@%p40 bra 	$L__BB0_43;
	shl.b32 	%r246, %r331, 1;
	add.s32 	%r247, %r246, %r32;
	mul.wide.s32 	%rd60, %r247, 4;
	add.s64 	%rd9, %rd2, %rd60;
	ld.global.u32 	%r91, [%rd9];
	ld.global.u32 	%r248, [%rd9+4];
	max.s32 	%r249, %r91, %r248;
	setp.ge.s32 	%p41, %r249, %r7;
	@%p41 bra 	$L__BB0_36;
	mul.wide.s32 	%rd61, %r91, 4;
	add.s64 	%rd62, %rd4, %rd61;
	ld.local.u32 	%r250, [%rd62];
	mul.wide.s32 	%rd63, %r248, 4;
	add.s64 	%rd64, %rd4, %rd63;
	ld.local.u32 	%r251, [%rd64];
	setp.lt.s32 	%p42, %r250, %r251;
	selp.b32 	%r252, %r302, 0, %p42;
	add.s32 	%r303, %r252, %r303;
	shl.b32 	%r302, %r302, 1;
$L__BB0_36:
	ld.global.u32 	%r97, [%rd9+8];
	ld.global.u32 	%r253, [%rd9+12];
	max.s32 	%r254, %r97, %r253;
	setp.ge.s32 	%p43, %r254, %r7;
	@%p43 bra 	$L__BB0_38;
	mul.wide.s32 	%rd65, %r97, 4;
	add.s64 	%rd66, %rd4, %rd65;
	ld.local.u32 	%r255, [%rd66];
	mul.wide.s32 	%rd67, %r253, 4;
	add.s64 	%rd68, %rd4, %rd67;
	ld.local.u32 	%r256, [%rd68];
	setp.lt.s32 	%p44, %r255, %r256;
	selp.b32 	%r257, %r302, 0, %p44;
	add.s32 	%r303, %r257, %r303;
	shl.b32 	%r302, %r302, 1;
$L__BB0_38:
	ld.global.u32 	%r103, [%rd9+16];
	ld.global.u32 	%r258, [%rd9+20];
	max.s32 	%r259, %r103, %r258;
	setp.ge.s32 	%p45, %r259, %r7;
	@%p45 bra 	$L__BB0_40;
	mul.wide.s32 	%rd69, %r103, 4;
	add.s64 	%rd70, %rd4, %rd69;
	ld.local.u32 	%r260, [%rd70];
	mul.wide.s32 	%rd71, %r258, 4;
	add.s64 	%rd72, %rd4, %rd71;
	ld.local.u32 	%r261, [%rd72];
	setp.lt.s32 	%p46, %r260, %r261;
	selp.b32 	%r262, %r302, 0, %p46;
	add.s32 	%r303, %r262, %r303;
	shl.b32 	%r302, %r302, 1;
$L__BB0_40:
	ld.global.u32 	%r109, [%rd9+24];
	ld.global.u32 	%r263, [%rd9+28];
	max.s32 	%r264, %r109, %r263;
	setp.ge.s32 	%p47, %r264, %r7;
	@%p47 bra 	$L__BB0_42;
	mul.wide.s32 	%rd73, %r109, 4;
	add.s64 	%rd74, %rd4, %rd73;
	ld.local.u32 	%r265, [%rd74];
	mul.wide.s32 	%rd75, %r263, 4;
	add.s64 	%rd76, %rd4, %rd75;
	ld.local.u32 	%r266, [%rd76];
	setp.lt.s32 	%p48, %r265, %r266;
	selp.b32 	%r267, %r302, 0, %p48;
	add.s32 	%r303, %r267, %r303;
	shl.b32 	%r302, %r302, 1;
$L__BB0_42:
	add.s32 	%r331, %r331, 4;
$L__BB0_43:
	setp.eq.s32 	%p49, %r26, 0;
	@%p49 bra 	$L__BB0_53;
	setp.eq.s32 	%p50, %r26, 1;
	@%p50 bra 	$L__BB0_50;
	shl.b32 	%r269, %r331, 1;
	add.s32 	%r270, %r269, %r32;
	mul.wide.s32 	%rd77, %r270, 4;
	add.s64 	%rd10, %rd2, %rd77;
	ld.global.u32 	%r120, [%rd10];
	ld.global.u32 	%r271, [%rd10+4];
	max.s32 	%r272, %r120, %r271;
	setp.ge.s32 	%p51, %r272, %r7;
	@%p51 bra 	$L__BB0_47;
	mul.wide.s32 	%rd78, %r120, 4;
	add.s64 	%rd79, %rd4, %rd78;
	ld.local.u32 	%r273, [%rd79];
	mul.wide.s32 	%rd80, %r271, 4;
	add.s64 	%rd81, %rd4, %rd80;
	ld.local.u32 	%r274, [%rd81];
	setp.lt.s32 	%p52, %r273, %r274;
	selp.b32 	%r275, %r302, 0, %p52;
	add.s32 	%r303, %r275, %r303;
	shl.b32 	%r302, %r302, 1;
$L__BB0_47:
	ld.global.u32 	%r126, [%rd10+8];
	ld.global.u32 	%r276, [%rd10+12];
	max.s32 	%r277, %r126, %r276;
	setp.ge.s32 	%p53, %r277, %r7;
	@%p53 bra 	$L__BB0_49;
	mul.wide.s32 	%rd82, %r126, 4;
	add.s64 	%rd83, %rd4, %rd82;
	ld.local.u32 	%r278, [%rd83];
	mul.wide.s32 	%rd84, %r276, 4;
	add.s64 	%rd85, %rd4, %rd84;
	ld.local.u32 	%r279, [%rd85];
	setp.lt.s32 	%p54, %r278, %r279;
	selp.b32 	%r280, %r302, 0, %p54;
	add.s32 	%r303, %r280, %r303;
	shl.b32 	%r302, %r302, 1;
$L__BB0_49:
	add.s32 	%r331, %r331, 2;
$L__BB0_50:
	setp.eq.s32 	%p55, %r28, 0;
	@%p55 bra 	$L__BB0_53;
	shl.b32 	%r281, %r331, 1;
	add.s32 	%r282, %r281, %r32;
	mul.wide.s32 	%rd86, %r282, 4;
	add.s64 	%rd87, %rd2, %rd86;
	ld.global.u32 	%r137, [%rd87];
	ld.global.u32 	%r283, [%rd87+4];
	max.s32 	%r284, %r137, %r283;
	setp.ge.s32 	%p56, %r284, %r7;
	@%p56 bra 	$L__BB0_53;
	mul.wide.s32 	%rd88, %r137, 4;
	add.s64 	%rd89, %rd4, %rd88;
	ld.local.u32 	%r285, [%rd89];
	mul.wide.s32 	%rd90, %r283, 4;
	add.s64 	%rd91, %rd4, %rd90;
	ld.local.u32 	%r286, [%rd91];
	setp.lt.s32 	%p57, %r285, %r286;
	selp.b32 	%r287, %r302, 0, %p57;
	add.s32 	%r303, %r287, %r303;
$L__BB0_53:
	add.s32 	%r288, %r303, %r23;
	mul.wide.s32 	%rd92, %r288, 4;
	add.s64 	%rd93, %rd3, %rd92;
	ld.global.u32 	%r289, [%rd93];
	add.s32 	%r290, %r289, 1;
	st.global.u32 	[%rd93], %r290;
	add.s32 	%r297, %r297, 1;
	setp.eq.s32 	%p58, %r297, %r164;
	@%p58 bra 	$L__BB0_68;
	bra.uni 	$L__BB0_13;
$L__BB0_54:
	mul.wide.s32 	%rd26, %r23, 4;
	add.s64 	%rd11, %rd3, %rd26;
	and.b32  	%r142, %r164, 15;
	setp.lt.u32 	%p13, %r164, 16;
	@%p13 bra 	$L__BB0_58;
	and.b32  	%r143, %r164, 2147483632;
	ld.global.u32 	%r346, [%rd11];
	mov.b32 	%r347, 0;
$L__BB0_56:
	.pragma "nounroll";
	add.s32 	%r346, %r346, 16;
	add.s32 	%r347, %r347, 16;
	setp.ne.s32 	%p14, %r347, %r143;
	@%p14 bra 	$L__BB0_56;
	st.global.u32 	[%rd11], %r346;
$L__BB0_58:
	setp.eq.s32 	%p15, %r142, 0;
	@%p15 bra 	$L__BB0_68;
	and.b32  	%r156, %r164, 7;
	setp.lt.u32 	%p16, %r142, 8;
	@%p16 bra 	$L__BB0_61;
	ld.global.u32 	%r194, [%rd11];
	add.s32 	%r195, %r194, 8;
	st.global.u32 	[%rd11], %r195;
$L__BB0_61:
	setp.eq.s32 	%p17, %r156, 0;
	@%p17 bra 	$L__BB0_68;
	and.b32  	%r157, %r164, 3;
	setp.lt.u32 	%p18, %r156, 4;
	@%p18 bra 	$L__BB0_64;
	ld.global.u32 	%r196, [%rd11];
	add.s32 	%r197, %r196, 4;
	st.global.u32 	[%rd11], %r197;
$L__BB0_64:
	setp.eq.s32 	%p19, %r157, 0;
	@%p19 bra 	$L__BB0_68;
	ld.global.u32 	%r348, [%rd11];
	mov.b32 	%r349, 0;
$L__BB0_66:
	.pragma "nounroll";
	add.s32 	%r348, %r348, 1;
	add.s32 	%r349, %r349, 1;
	setp.ne.s32 	%p20, %r349, %r157;
	@%p20 bra 	$L__BB0_66;
	st.global.u32 	[%rd11], %r348;
$L__BB0_68:
	ret;

}


// ===== COMPILED SASS (sm_100) =====

	.target	sm_100

	.elftype	@"ET_EXEC"


//--------------------- .note.nv.tkinfo           --------------------------
	.section	.note.nv.tkinfo,"",@"SHT_NOTE"
	.sectionflags	@"SHF_NOTE_NV_TKINFO"
	.tkinfo
        /*0018*/ 	.word	0x00000002
        /*0030*/ 	.string	""
        /*0030*/ 	.string	"ptxas"
        /*0030*/ 	.string	"Cuda compilation tools, release 13.0, V13.0.88"
        /*0030*/ 	.string	"Build cuda_13.0.r13.0/compiler.36424714_0"
        /*0030*/ 	.string	"-arch sm_100 -m 64 "



//--------------------- .note.nv.cuinfo           --------------------------
	.section	.note.nv.cuinfo,"",@"SHT_NOTE"
	.sectionflags	@"SHF_NOTE_NV_CUINFO"
        /*0018*/ 	.short	0x0002
        /*001a*/ 	.short	0x0064
        /*001c*/ 	.short	0x0082
	.zero		2


//--------------------- .nv.info                  --------------------------
	.section	.nv.info,"",@"SHT_CUDA_INFO"
	.align	4


	//----- nvinfo : EIATTR_REGCOUNT
	.align		4
        /*0000*/ 	.byte	0x04, 0x2f
        /*0002*/ 	.short	(.L_1 - .L_0)
	.align		4
.L_0:
        /*0004*/ 	.word	index@(_Z14calculateCountPiPKhS_S_iiiiii)
        /*0008*/ 	.word	0x00000020


	//----- nvinfo : EIATTR_FRAME_SIZE
	.align		4
.L_1:
        /*000c*/ 	.byte	0x04, 0x11
        /*000e*/ 	.short	(.L_3 - .L_2)
	.align		4
.L_2:
        /*0010*/ 	.word	index@(_Z14calculateCountPiPKhS_S_iiiiii)
        /*0014*/ 	.word	0x00001000


	//----- nvinfo : EIATTR_MIN_STACK_SIZE
	.align		4
.L_3:
        /*0018*/ 	.byte	0x04, 0x12
        /*001a*/ 	.short	(.L_5 - .L_4)
	.align		4
.L_4:
        /*001c*/ 	.word	index@(_Z14calculateCountPiPKhS_S_iiiiii)
        /*0020*/ 	.word	0x00001000
.L_5:


//--------------------- .nv.compat                --------------------------
	.section	.nv.compat,"",@"SHT_CUDA_COMPAT_INFO"
	.align	4
        /*0000*/ 	.byte	0x02, 0x09, 0x00, 0x00, 0x02, 0x02, 0x01, 0x00, 0x02, 0x05, 0x05, 0x00, 0x03, 0x07, 0x01, 0x01
        /*0010*/ 	.byte	0x02, 0x03, 0x00, 0x00, 0x02, 0x06, 0x01, 0x00, 0x04, 0x0b, 0x08, 0x00, 0x09, 0x00, 0x00, 0x00
        /*0020*/ 	.byte	0x00, 0x00, 0x00, 0x00


//--------------------- .nv.info._Z14calculateCountPiPKhS_S_iiiiii --------------------------
	.section	.nv.info._Z14calculateCountPiPKhS_S_iiiiii,"",@"SHT_CUDA_INFO"
	.sectionflags	@""
	.align	4


	//----- nvinfo : EIATTR_CUDA_API_VERSION
	.align		4
        /*0000*/ 	.byte	0x04, 0x37
        /*0002*/ 	.short	(.L_7 - .L_6)
.L_6:
        /*0004*/ 	.word	0x00000082


	//----- nvinfo : EIATTR_KPARAM_INFO
	.align		4
.L_7:
        /*0008*/ 	.byte	0x04, 0x17
        /*000a*/ 	.short	(.L_9 - .L_8)
.L_8:
        /*000c*/ 	.word	0x00000000
        /*0010*/ 	.short	0x0009
        /*0012*/ 	.short	0x0034
        /*0014*/ 	.byte	0x00, 0xf0, 0x11, 0x00


	//----- nvinfo : EIATTR_KPARAM_INFO
	.align		4
.L_9:
        /*0018*/ 	.byte	0x04, 0x17
        /*001a*/ 	.short	(.L_11 - .L_10)
.L_10:
        /*001c*/ 	.word	0x00000000
        /*0020*/ 	.short	0x0008
        /*0022*/ 	.short	0x0030
        /*0024*/ 	.byte	0x00, 0xf0, 0x11, 0x00


	//----- nvinfo : EIATTR_KPARAM_INFO
	.align		4
.L_11:
        /*0028*/ 	.byte	0x04, 0x17
        /*002a*/ 	.short	(.L_13 - .L_12)
.L_12:
        /*002c*/ 	.word	0x00000000
        /*0030*/ 	.short	0x0007
        /*0032*/ 	.short	0x002c
        /*0034*/ 	.byte	0x00, 0xf0, 0x11, 0x00


	//----- nvinfo : EIATTR_KPARAM_INFO
	.align		4
.L_13:
        /*0038*/ 	.byte	0x04, 0x17
        /*003a*/ 	.short	(.L_15 - .L_14)
.L_14:
        /*003c*/ 	.word	0x00000000
        /*0040*/ 	.short	0x0006
        /*0042*/ 	.short	0x0028
        /*0044*/ 	.byte	0x00, 0xf0, 0x11, 0x00


	//----- nvinfo : EIATTR_KPARAM_INFO
	.align		4
.L_15:
        /*0048*/ 	.byte	0x04, 0x17
        /*004a*/ 	.short	(.L_17 - .L_16)
.L_16:
        /*004c*/ 	.word	0x00000000
        /*0050*/ 	.short	0x0005
        /*0052*/ 	.short	0x0024
        /*0054*/ 	.byte	0x00, 0xf0, 0x11, 0x00


	//----- nvinfo : EIATTR_KPARAM_INFO
	.align		4
.L_17:
        /*0058*/ 	.byte	0x04, 0x17
        /*005a*/ 	.short	(.L_19 - .L_18)
.L_18:
        /*005c*/ 	.word	0x00000000
        /*0060*/ 	.short	0x0004
        /*0062*/ 	.short	0x0020
        /*0064*/ 	.byte	0x00, 0xf0, 0x11, 0x00


	//----- nvinfo : EIATTR_KPARAM_INFO
	.align		4
.L_19:
        /*0068*/ 	.byte	0x04, 0x17
        /*006a*/ 	.short	(.L_21 - .L_20)
.L_20:
        /*006c*/ 	.word	0x00000000
        /*0070*/ 	.short	0x0003
        /*0072*/ 	.short	0x0018
        /*0074*/ 	.byte	0x00, 0xf5, 0x21, 0x00


	//----- nvinfo : EIATTR_KPARAM_INFO
	.align		4
.L_21:
        /*0078*/ 	.byte	0x04, 0x17
        /*007a*/ 	.short	(.L_23 - .L_22)
.L_22:
        /*007c*/ 	.word	0x00000000
        /*0080*/ 	.short	0x0002
        /*0082*/ 	.short	0x0010
        /*0084*/ 	.byte	0x00, 0xf5, 0x21, 0x00


	//----- nvinfo : EIATTR_KPARAM_INFO
	.align		4
.L_23:
        /*0088*/ 	.byte	0x04, 0x17
        /*008a*/ 	.short	(.L_25 - .L_24)
.L_24:
        /*008c*/ 	.word	0x00000000
        /*0090*/ 	.short	0x0001
        /*0092*/ 	.short	0x0008
        /*0094*/ 	.byte	0x00, 0xf5, 0x21, 0x00


	//----- nvinfo : EIATTR_KPARAM_INFO
	.align		4
.L_25:
        /*0098*/ 	.byte	0x04, 0x17
        /*009a*/ 	.short	(.L_27 - .L_26)
.L_26:
        /*009c*/ 	.word	0x00000000
        /*00a0*/ 	.short	0x0000
        /*00a2*/ 	.short	0x0000
        /*00a4*/ 	.byte	0x00, 0xf5, 0x21, 0x00


	//----- nvinfo : EIATTR_SPARSE_MMA_MASK
	.align		4
.L_27:
        /*00a8*/ 	.byte	0x03, 0x50
        /*00aa*/ 	.short	0x0000


	//----- nvinfo : EIATTR_MAXREG_COUNT
	.align		4
        /*00ac*/ 	.byte	0x03, 0x1b
        /*00ae*/ 	.short	0x00ff


	//----- nvinfo : EIATTR_MERCURY_ISA_VERSION
	.align		4
        /*00b0*/ 	.byte	0x03, 0x5f
        /*00b2*/ 	.short	0x0101


	//----- nvinfo : EIATTR_VRC_CTA_INIT_COUNT
	.align		4
        /*00b4*/ 	.byte	0x02, 0x4a
	.zero		1
	.zero		1


	//----- nvinfo : EIATTR_EXIT_INSTR_OFFSETS
	.align		4
        /*00b8*/ 	.byte	0x04, 0x1c
        /*00ba*/ 	.short	(.L_29 - .L_28)


	//   ....[0]....
.L_28:
        /*00bc*/ 	.word	0x00000cb0


	//   ....[1]....
        /*00c0*/ 	.word	0x00001bf0


	//   ....[2]....
        /*00c4*/ 	.word	0x00001cf0


	//   ....[3]....
        /*00c8*/ 	.word	0x00001d70


	//   ....[4]....
        /*00cc*/ 	.word	0x00001df0


	//   ....[5]....
        /*00d0*/ 	.word	0x00001e70


	//----- nvinfo : EIATTR_CRS_STACK_SIZE
	.align		4
.L_29:
        /*00d4*/ 	.byte	0x04, 0x1e
        /*00d6*/ 	.short	(.L_31 - .L_30)
.L_30:
        /*00d8*/ 	.word	0x00000000


	//----- nvinfo : EIATTR_CBANK_PARAM_SIZE
	.align		4
.L_31:
        /*00dc*/ 	.byte	0x03, 0x19
        /*00de*/ 	.short	0x0038


	//----- nvinfo : EIATTR_PARAM_CBANK
	.align		4
        /*00e0*/ 	.byte	0x04, 0x0a
        /*00e2*/ 	.short	(.L_33 - .L_32)
	.align		4
.L_32:
        /*00e4*/ 	.word	index@(.nv.constant0._Z14calculateCountPiPKhS_S_iiiiii)
        /*00e8*/ 	.short	0x0380
        /*00ea*/ 	.short	0x0038


	//----- nvinfo : EIATTR_SW_WAR
	.align		4
.L_33:
        /*00ec*/ 	.byte	0x04, 0x36
        /*00ee*/ 	.short	(.L_35 - .L_34)
.L_34:
        /*00f0*/ 	.word	0x00000008
.L_35:


//--------------------- .nv.callgraph             --------------------------
	.section	.nv.callgraph,"",@"SHT_CUDA_CALLGRAPH"
	.align	4
	.sectionentsize	8
	.align		4
        /*0000*/ 	.word	0x00000000
	.align		4
        /*0004*/ 	.word	0xffffffff
	.align		4
        /*0008*/ 	.word	0x00000000
	.align		4
        /*000c*/ 	.word	0xfffffffe
	.align		4
        /*0010*/ 	.word	0x00000000
	.align		4
        /*0014*/ 	.word	0xfffffffd
	.align		4
        /*0018*/ 	.word	0x00000000
	.align		4
        /*001c*/ 	.word	0xfffffffc


//--------------------- .text._Z14calculateCountPiPKhS_S_iiiiii --------------------------
	.section	.text._Z14calculateCountPiPKhS_S_iiiiii,"ax",@progbits
	.align	128
        .global         _Z14calculateCountPiPKhS_S_iiiiii
        .type           _Z14calculateCountPiPKhS_S_iiiiii,@function
        .size           _Z14calculateCountPiPKhS_S_iiiiii,(.L_x_27 - _Z14calculateCountPiPKhS_S_iiiiii)
        .other          _Z14calculateCountPiPKhS_S_iiiiii,@"STO_CUDA_ENTRY STV_DEFAULT"
_Z14calculateCountPiPKhS_S_iiiiii:
.text._Z14calculateCountPiPKhS_S_iiiiii:
[----:B------:R-:W0:Y:S01]  /*0000*/  LDC R1, c[0x0][0x37c] ;  /* 0x0000df00ff017b82 */ /* 0x000e220000000800 */
[----:B------:R-:W1:Y:S07]  /*0010*/  S2R R5, SR_TID.X ;  /* 0x0000000000057919 */ /* 0x000e6e0000002100 */
[----:B------:R-:W1:Y:S01]  /*0020*/  S2UR UR4, SR_CTAID.X ;  /* 0x00000000000479c3 */ /* 0x000e620000002500 */
[----:B------:R-:W2:Y:S01]  /*0030*/  LDCU.64 UR14, c[0x0][0x358] ;  /* 0x00006b00ff0e77ac */ /* 0x000ea20008000a00 */
[----:B0-----:R-:W-:-:S06]  /*0040*/  VIADD R1, R1, 0xfffff000 ;  /* 0xfffff00001017836 */ /* 0x001fcc0000000000 */
[----:B------:R-:W1:Y:S08]  /*0050*/  LDC R8, c[0x0][0x360] ;  /* 0x0000d800ff087b82 */ /* 0x000e700000000800 */
[----:B------:R-:W0:Y:S08]  /*0060*/  LDC.64 R2, c[0x0][0x380] ;  /* 0x0000e000ff027b82 */ /* 0x000e300000000a00 */
[----:B------:R-:W3:Y:S01]  /*0070*/  LDC.64 R10, c[0x0][0x3a0] ;  /* 0x0000e800ff0a7b82 */ /* 0x000ee20000000a00 */
[----:B-1----:R-:W-:-:S07]  /*0080*/  IMAD R8, R8, UR4, R5 ;  /* 0x0000000408087c24 */ /* 0x002fce000f8e0205 */
[----:B------:R-:W1:Y:S01]  /*0090*/  LDC R4, c[0x0][0x3a8] ;  /* 0x0000ea00ff047b82 */ /* 0x000e620000000800 */
[----:B------:R-:W-:-:S04]  /*00a0*/  IMAD.SHL.U32 R5, R8, 0x2, RZ ;  /* 0x0000000208057824 */ /* 0x000fc800078e00ff */
[----:B0-----:R-:W-:-:S05]  /*00b0*/  IMAD.WIDE R2, R5, 0x4, R2 ;  /* 0x0000000405027825 */ /* 0x001fca00078e0202 */
[----:B--2---:R-:W3:Y:S04]  /*00c0*/  LDG.E R7, desc[UR14][R2.64+0x4] ;  /* 0x0000040e02077981 */ /* 0x004ee8000c1e1900 */
[----:B------:R-:W2:Y:S01]  /*00d0*/  LDG.E R5, desc[UR14][R2.64] ;  /* 0x0000000e02057981 */ /* 0x000ea2000c1e1900 */
[----:B------:R-:W-:Y:S01]  /*00e0*/  BSSY.RECONVERGENT B1, `(.L_x_0) ;  /* 0x00000b9000017945 */ /* 0x000fe20003800200 */
[C-C-:B---3--:R-:W-:Y:S01]  /*00f0*/  IMAD.IADD R0, R7.reuse, 0x1, R10.reuse ;  /* 0x0000000107007824 */ /* 0x148fe200078e020a */
[----:B------:R-:W-:Y:S01]  /*0100*/  VIADDMNMX R13, R7, -R10, RZ, !PT ;  /* 0x8000000a070d7246 */ /* 0x000fe200078001ff */
[----:B--2---:R-:W-:-:S03]  /*0110*/  IMAD.IADD R9, R5, 0x1, R10 ;  /* 0x0000000105097824 */ /* 0x004fc600078e020a */
[----:B------:R-:W-:Y:S02]  /*0120*/  ISETP.GE.AND P0, PT, R0, R11, PT ;  /* 0x0000000b0000720c */ /* 0x000fe40003f06270 */
[----:B------:R-:W-:Y:S02]  /*0130*/  VIADDMNMX R10, R5, -R10, RZ, !PT ;  /* 0x8000000a050a7246 */ /* 0x000fe400078001ff */
[----:B-1----:R-:W-:-:S09]  /*0140*/  ISETP.GE.AND P1, PT, R9, R4, PT ;  /* 0x000000040900720c */ /* 0x002fd20003f26270 */
[----:B------:R-:W-:-:S04]  /*0150*/  @P0 VIADD R0, R11, 0xffffffff ;  /* 0xffffffff0b000836 */ /* 0x000fc80000000000 */
[----:B------:R-:W-:Y:S02]  /*0160*/  IMAD.IADD R11, R0, 0x1, -R13 ;  /* 0x00000001000b7824 */ /* 0x000fe400078e0a0d */
[----:B------:R-:W-:-:S03]  /*0170*/  @P1 VIADD R9, R4, 0xffffffff ;  /* 0xffffffff04091836 */ /* 0x000fc60000000000 */
[----:B------:R-:W-:Y:S01]  /*0180*/  ISETP.GE.AND P0, PT, R11, 0x1, PT ;  /* 0x000000010b00780c */ /* 0x000fe20003f06270 */
[----:B------:R-:W-:-:S04]  /*0190*/  IMAD.IADD R12, R9, 0x1, -R10 ;  /* 0x00000001090c7824 */ /* 0x000fc800078e0a0a */
[----:B------:R-:W-:-:S08]  /*01a0*/  IMAD R0, R11, R12, RZ ;  /* 0x0000000c0b007224 */ /* 0x000fd000078e02ff */
[----:B------:R-:W-:Y:S05]  /*01b0*/  @!P0 BRA `(.L_x_1) ;  /* 0x0000000800ac8947 */ /* 0x000fea0003800000 */
[C---:B------:R-:W-:Y:S01]  /*01c0*/  IADD3 R2, PT, PT, R10.reuse, -R9, RZ ;  /* 0x800000090a027210 */ /* 0x040fe20007ffe0ff */
[----:B------:R-:W-:Y:S01]  /*01d0*/  VIADD R14, R10, 0x2 ;  /* 0x000000020a0e7836 */ /* 0x000fe20000000000 */
[----:B------:R-:W-:Y:S01]  /*01e0*/  LOP3.LUT R12, R12, 0x3, RZ, 0xc0, !PT ;  /* 0x000000030c0c7812 */ /* 0x000fe200078ec0ff */
[----:B------:R-:W-:Y:S01]  /*01f0*/  IMAD.MOV.U32 R16, RZ, RZ, RZ ;  /* 0x000000ffff107224 */ /* 0x000fe200078e00ff */
[----:B------:R-:W-:Y:S01]  /*0200*/  ISETP.GT.U32.AND P1, PT, R2, -0x4, PT ;  /* 0xfffffffc0200780c */ /* 0x000fe20003f24070 */
[----:B------:R-:W-:-:S12]  /*0210*/  IMAD.MOV.U32 R18, RZ, RZ, RZ ;  /* 0x000000ffff127224 */ /* 0x000fd800078e00ff */
.L_x_13:
[----:B------:R-:W-:Y:S01]  /*0220*/  ISETP.GE.AND P0, PT, R10, R9, PT ;  /* 0x000000090a00720c */ /* 0x000fe20003f06270 */
[----:B------:R-:W-:Y:S01]  /*0230*/  VIADD R16, R16, 0x1 ;  /* 0x0000000110107836 */ /* 0x000fe20000000000 */
[----:B------:R-:W-:Y:S04]  /*0240*/  BSSY.RECONVERGENT B0, `(.L_x_2) ;  /* 0x00000a0000007945 */ /* 0x000fe80003800200 */
[----:B------:R-:W-:-:S07]  /*0250*/  ISETP.NE.AND P2, PT, R16, R11, PT ;  /* 0x0000000b1000720c */ /* 0x000fce0003f45270 */
[----:B012---:R-:W-:Y:S06]  /*0260*/  @P0 BRA `(.L_x_3) ;  /* 0x0000000800740947 */ /* 0x007fec0003800000 */
[----:B------:R-:W-:Y:S01]  /*0270*/  ISETP.NE.AND P0, PT, R12, RZ, PT ;  /* 0x000000ff0c00720c */ /* 0x000fe20003f05270 */
[----:B------:R-:W-:Y:S01]  /*0280*/  BSSY.RECONVERGENT B2, `(.L_x_4) ;  /* 0x0000019000027945 */ /* 0x000fe20003800200 */
[----:B------:R-:W-:-:S11]  /*0290*/  IMAD.MOV.U32 R20, RZ, RZ, R10 ;  /* 0x000000ffff147224 */ /* 0x000fd600078e000a */
[----:B------:R-:W-:Y:S05]  /*02a0*/  @!P0 BRA `(.L_x_5) ;  /* 0x0000000000588947 */ /* 0x000fea0003800000 */
[----:B------:R-:W0:Y:S01]  /*02b0*/  LDCU UR6, c[0x0][0x3a8] ;  /* 0x00007500ff0677ac */ /* 0x000e220008000800 */
[----:B------:R-:W1:Y:S01]  /*02c0*/  LDCU.64 UR4, c[0x0][0x388] ;  /* 0x00007100ff0477ac */ /* 0x000e620008000a00 */
[----:B0-----:R-:W-:-:S05]  /*02d0*/  IMAD R3, R13, UR6, R10 ;  /* 0x000000060d037c24 */ /* 0x001fca000f8e020a */
[----:B-1----:R-:W-:-:S04]  /*02e0*/  IADD3 R2, P0, PT, R3, UR4, RZ ;  /* 0x0000000403027c10 */ /* 0x002fc8000ff1e0ff */
[----:B------:R-:W-:-:S05]  /*02f0*/  LEA.HI.X.SX32 R3, R3, UR5, 0x1, P0 ;  /* 0x0000000503037c11 */ /* 0x000fca00080f0eff */
[----:B------:R-:W2:Y:S01]  /*0300*/  LDG.E.U8 R5, desc[UR14][R2.64] ;  /* 0x0000000e02057981 */ /* 0x000ea2000c1e1100 */
[----:B------:R-:W-:Y:S01]  /*0310*/  IMAD R6, R18, 0x4, R1 ;  /* 0x0000000412067824 */ /* 0x000fe200078e0201 */
[----:B------:R-:W-:Y:S01]  /*0320*/  ISETP.NE.AND P0, PT, R12, 0x1, PT ;  /* 0x000000010c00780c */ /* 0x000fe20003f05270 */
[----:B------:R-:W-:Y:S01]  /*0330*/  IMAD.MOV.U32 R4, RZ, RZ, R18 ;  /* 0x000000ffff047224 */ /* 0x000fe200078e0012 */
[----:B------:R-:W-:Y:S01]  /*0340*/  IADD3 R20, PT, PT, R10, 0x1, RZ ;  /* 0x000000010a147810 */ /* 0x000fe20007ffe0ff */
[----:B------:R-:W-:Y:S01]  /*0350*/  VIADD R18, R18, 0x1 ;  /* 0x0000000112127836 */ /* 0x000fe20000000000 */
[----:B--2---:R0:W-:Y:S09]  /*0360*/  STL [R6], R5 ;  /* 0x0000000506007387 */ /* 0x0041f20000100800 */
[----:B------:R-:W-:Y:S05]  /*0370*/  @!P0 BRA `(.L_x_5) ;  /* 0x0000000000248947 */ /* 0x000fea0003800000 */
[----:B------:R-:W-:Y:S01]  /*0380*/  ISETP.NE.AND P0, PT, R12, 0x2, PT ;  /* 0x000000020c00780c */ /* 0x000fe20003f05270 */
[----:B0-----:R-:W2:-:S12]  /*0390*/  LDG.E.U8 R5, desc[UR14][R2.64+0x1] ;  /* 0x0000010e02057981 */ /* 0x001e98000c1e1100 */
[----:B------:R-:W3:Y:S01]  /*03a0*/  @P0 LDG.E.U8 R7, desc[UR14][R2.64+0x2] ;  /* 0x0000020e02070981 */ /* 0x000ee2000c1e1100 */
[C---:B------:R-:W-:Y:S02]  /*03b0*/  VIADD R18, R4.reuse, 0x2 ;  /* 0x0000000204127836 */ /* 0x040fe40000000000 */
[----:B------:R-:W-:Y:S02]  /*03c0*/  IMAD.MOV.U32 R20, RZ, RZ, R14 ;  /* 0x000000ffff147224 */ /* 0x000fe400078e000e */
[----:B------:R-:W-:Y:S02]  /*03d0*/  @P0 VIADD R18, R4, 0x3 ;  /* 0x0000000304120836 */ /* 0x000fe40000000000 */
[----:B------:R-:W-:Y:S01]  /*03e0*/  @P0 VIADD R20, R10, 0x3 ;  /* 0x000000030a140836 */ /* 0x000fe20000000000 */
[----:B--2---:R1:W-:Y:S04]  /*03f0*/  STL [R6+0x4], R5 ;  /* 0x0000040506007387 */ /* 0x0043e80000100800 */
[----:B---3--:R1:W-:Y:S02]  /*0400*/  @P0 STL [R6+0x8], R7 ;  /* 0x0000080706000387 */ /* 0x0083e40000100800 */
.L_x_5:
[----:B------:R-:W-:Y:S05]  /*0410*/  BSYNC.RECONVERGENT B2 ;  /* 0x0000000000027941 */ /* 0x000fea0003800200 */
.L_x_4:
[----:B------:R-:W-:Y:S05]  /*0420*/  @P1 BRA `(.L_x_3) ;  /* 0x0000000800041947 */ /* 0x000fea0003800000 */
[----:B------:R-:W-:Y:S01]  /*0430*/  ISETP.GE.AND P0, PT, R20, R9, PT ;  /* 0x000000091400720c */ /* 0x000fe20003f06270 */
[----:B------:R-:W-:-:S12]  /*0440*/  BSSY.RELIABLE B2, `(.L_x_6) ;  /* 0x000006d000027945 */ /* 0x000fd80003800100 */
[----:B------:R-:W-:Y:S05]  /*0450*/  @P0 BRA `(.L_x_7) ;  /* 0x0000000400ac0947 */ /* 0x000fea0003800000 */
[----:B------:R-:W-:Y:S01]  /*0460*/  IMAD.IADD R2, R9, 0x1, -R20 ;  /* 0x0000000109027824 */ /* 0x000fe200078e0a14 */
[----:B------:R-:W-:Y:S01]  /*0470*/  BSSY.RECONVERGENT B3, `(.L_x_8) ;  /* 0x0000042000037945 */ /* 0x000fe20003800200 */
[----:B------:R-:W-:-:S03]  /*0480*/  PLOP3.LUT P0, PT, PT, PT, PT, 0x80, 0x8 ;  /* 0x000000000008781c */ /* 0x000fc60003f0f070 */
[----:B------:R-:W-:-:S13]  /*0490*/  ISETP.GT.AND P3, PT, R2, 0xc, PT ;  /* 0x0000000c0200780c */ /* 0x000fda0003f64270 */
[----:B------:R-:W-:Y:S05]  /*04a0*/  @!P3 BRA `(.L_x_9) ;  /* 0x0000000000f8b947 */ /* 0x000fea0003800000 */
[----:B------:R-:W-:Y:S01]  /*04b0*/  PLOP3.LUT P0, PT, PT, PT, PT, 0x8, 0x80 ;  /* 0x000000000080781c */ /* 0x000fe20003f0e170 */
[----:B------:R-:W-:-:S12]  /*04c0*/  VIADD R15, R9, 0xfffffff4 ;  /* 0xfffffff4090f7836 */ /* 0x000fd80000000000 */
.L_x_10:
[----:B------:R-:W2:Y:S01]  /*04d0*/  LDCU UR4, c[0x0][0x3a8] ;  /* 0x00007500ff0477ac */ /* 0x000ea20008000800 */
[----:B0-----:R-:W-:Y:S01]  /*04e0*/  IADD3 R4, PT, PT, R20, 0x4, RZ ;  /* 0x0000000414047810 */ /* 0x001fe20007ffe0ff */
[----:B------:R-:W3:Y:S01]  /*04f0*/  LDCU.64 UR6, c[0x0][0x388] ;  /* 0x00007100ff0677ac */ /* 0x000ee20008000a00 */
[----:B--2---:R-:W-:-:S03]  /*0500*/  IMAD R3, R13, UR4, R20 ;  /* 0x000000040d037c24 */ /* 0x004fc6000f8e0214 */
[----:B01----:R-:W-:Y:S02]  /*0510*/  IMAD R5, R13, UR4, R4 ;  /* 0x000000040d057c24 */ /* 0x003fe4000f8e0204 */
[----:B---3--:R-:W-:-:S04]  /*0520*/  IADD3 R2, P3, PT, R3, UR6, RZ ;  /* 0x0000000603027c10 */ /* 0x008fc8000ff7e0ff */
[----:B------:R-:W-:Y:S02]  /*0530*/  LEA.HI.X.SX32 R3, R3, UR7, 0x1, P3 ;  /* 0x0000000703037c11 */ /* 0x000fe400098f0eff */
[----:B------:R-:W-:-:S03]  /*0540*/  IADD3 R4, P3, PT, R5, UR6, RZ ;  /* 0x0000000605047c10 */ /* 0x000fc6000ff7e0ff */
[----:B------:R-:W2:Y:S01]  /*0550*/  LDG.E.U8 R25, desc[UR14][R2.64] ;  /* 0x0000000e02197981 */ /* 0x000ea2000c1e1100 */
[----:B------:R-:W-:-:S03]  /*0560*/  LEA.HI.X.SX32 R5, R5, UR7, 0x1, P3 ;  /* 0x0000000705057c11 */ /* 0x000fc600098f0eff */
[----:B------:R-:W3:Y:S04]  /*0570*/  LDG.E.U8 R27, desc[UR14][R2.64+0x1] ;  /* 0x0000010e021b7981 */ /* 0x000ee8000c1e1100 */
[----:B------:R-:W4:Y:S04]  /*0580*/  LDG.E.U8 R24, desc[UR14][R2.64+0x2] ;  /* 0x0000020e02187981 */ /* 0x000f28000c1e1100 */
[----:B------:R0:W5:Y:S04]  /*0590*/  LDG.E.U8 R23, desc[UR14][R2.64+0x3] ;  /* 0x0000030e02177981 */ /* 0x000168000c1e1100 */
[----:B------:R-:W5:Y:S01]  /*05a0*/  LDG.E.U8 R17, desc[UR14][R4.64] ;  /* 0x0000000e04117981 */ /* 0x000f62000c1e1100 */
[----:B------:R-:W-:-:S02]  /*05b0*/  VIADD R6, R20, 0x8 ;  /* 0x0000000814067836 */ /* 0x000fc40000000000 */
[----:B------:R-:W-:Y:S01]  /*05c0*/  VIADD R26, R20, 0xc ;  /* 0x0000000c141a7836 */ /* 0x000fe20000000000 */
[----:B------:R-:W5:Y:S01]  /*05d0*/  LDG.E.U8 R19, desc[UR14][R4.64+0x1] ;  /* 0x0000010e04137981 */ /* 0x000f62000c1e1100 */
[C---:B------:R-:W-:Y:S02]  /*05e0*/  IMAD R7, R13.reuse, UR4, R6 ;  /* 0x000000040d077c24 */ /* 0x040fe4000f8e0206 */
[----:B------:R-:W-:Y:S01]  /*05f0*/  IMAD R29, R13, UR4, R26 ;  /* 0x000000040d1d7c24 */ /* 0x000fe2000f8e021a */
[----:B------:R-:W5:Y:S01]  /*0600*/  LDG.E.U8 R21, desc[UR14][R4.64+0x2] ;  /* 0x0000020e04157981 */ /* 0x000f62000c1e1100 */
[C---:B------:R-:W-:Y:S01]  /*0610*/  VIADD R26, R18.reuse, 0x4 ;  /* 0x00000004121a7836 */ /* 0x040fe20000000000 */
[----:B0-----:R-:W-:Y:S02]  /*0620*/  IADD3 R2, P3, PT, R7, UR6, RZ ;  /* 0x0000000607027c10 */ /* 0x001fe4000ff7e0ff */
[----:B------:R-:W-:Y:S01]  /*0630*/  IADD3 R6, P4, PT, R29, UR6, RZ ;  /* 0x000000061d067c10 */ /* 0x000fe2000ff9e0ff */
[--C-:B------:R-:W-:Y:S01]  /*0640*/  IMAD R28, R18, 0x4, R1.reuse ;  /* 0x00000004121c7824 */ /* 0x100fe200078e0201 */
[----:B------:R-:W-:Y:S01]  /*0650*/  LEA.HI.X.SX32 R3, R7, UR7, 0x1, P3 ;  /* 0x0000000707037c11 */ /* 0x000fe200098f0eff */
[----:B------:R-:W-:Y:S01]  /*0660*/  IMAD R26, R26, 0x4, R1 ;  /* 0x000000041a1a7824 */ /* 0x000fe200078e0201 */
[----:B------:R-:W-:Y:S01]  /*0670*/  LEA.HI.X.SX32 R7, R29, UR7, 0x1, P4 ;  /* 0x000000071d077c11 */ /* 0x000fe2000a0f0eff */
[----:B------:R-:W5:Y:S04]  /*0680*/  LDG.E.U8 R22, desc[UR14][R4.64+0x3] ;  /* 0x0000030e04167981 */ /* 0x000f68000c1e1100 */
[----:B------:R-:W5:Y:S04]  /*0690*/  LDG.E.U8 R29, desc[UR14][R6.64+0x1] ;  /* 0x0000010e061d7981 */ /* 0x000f68000c1e1100 */
[----:B------:R-:W5:Y:S04]  /*06a0*/  LDG.E.U8 R4, desc[UR14][R2.64] ;  /* 0x0000000e02047981 */ /* 0x000f68000c1e1100 */
[----:B------:R-:W5:Y:S04]  /*06b0*/  LDG.E.U8 R5, desc[UR14][R2.64+0x2] ;  /* 0x0000020e02057981 */ /* 0x000f68000c1e1100 */
[----:B--2---:R0:W-:Y:S04]  /*06c0*/  STL [R28], R25 ;  /* 0x000000191c007387 */ /* 0x0041e80000100800 */
[----:B---3--:R1:W-:Y:S04]  /*06d0*/  STL [R28+0x4], R27 ;  /* 0x0000041b1c007387 */ /* 0x0083e80000100800 */
[----:B----4-:R-:W-:Y:S04]  /*06e0*/  STL [R28+0x8], R24 ;  /* 0x000008181c007387 */ /* 0x010fe80000100800 */
[----:B-----5:R-:W-:Y:S04]  /*06f0*/  STL [R28+0xc], R23 ;  /* 0x00000c171c007387 */ /* 0x020fe80000100800 */
[----:B------:R2:W-:Y:S04]  /*0700*/  STL [R26], R17 ;  /* 0x000000111a007387 */ /* 0x0005e80000100800 */
[----:B0-----:R-:W3:Y:S04]  /*0710*/  LDG.E.U8 R25, desc[UR14][R2.64+0x1] ;  /* 0x0000010e02197981 */ /* 0x001ee8000c1e1100 */
[----:B-1----:R0:W4:Y:S04]  /*0720*/  LDG.E.U8 R27, desc[UR14][R2.64+0x3] ;  /* 0x0000030e021b7981 */ /* 0x002128000c1e1100 */
[----:B--2---:R-:W2:Y:S04]  /*0730*/  LDG.E.U8 R17, desc[UR14][R6.64] ;  /* 0x0000000e06117981 */ /* 0x004ea8000c1e1100 */
[----:B------:R-:W5:Y:S04]  /*0740*/  LDG.E.U8 R24, desc[UR14][R6.64+0x2] ;  /* 0x0000020e06187981 */ /* 0x000f68000c1e1100 */
[----:B------:R-:W5:Y:S01]  /*0750*/  LDG.E.U8 R7, desc[UR14][R6.64+0x3] ;  /* 0x0000030e06077981 */ /* 0x000f62000c1e1100 */
[C---:B------:R-:W-:Y:S01]  /*0760*/  VIADD R28, R18.reuse, 0x8 ;  /* 0x00000008121c7836 */ /* 0x040fe20000000000 */
[----:B------:R-:W-:-:S03]  /*0770*/  IADD3 R23, PT, PT, R18, 0xc, RZ ;  /* 0x0000000c12177810 */ /* 0x000fc60007ffe0ff */
[--C-:B------:R-:W-:Y:S02]  /*0780*/  IMAD R28, R28, 0x4, R1.reuse ;  /* 0x000000041c1c7824 */ /* 0x100fe400078e0201 */
[----:B0-----:R-:W-:Y:S01]  /*0790*/  IMAD R2, R23, 0x4, R1 ;  /* 0x0000000417027824 */ /* 0x001fe200078e0201 */
[----:B------:R0:W-:Y:S01]  /*07a0*/  STL [R26+0x4], R19 ;  /* 0x000004131a007387 */ /* 0x0001e20000100800 */
[----:B------:R-:W-:-:S03]  /*07b0*/  VIADD R20, R20, 0x10 ;  /* 0x0000001014147836 */ /* 0x000fc60000000000 */
[----:B------:R0:W-:Y:S04]  /*07c0*/  STL [R26+0x8], R21 ;  /* 0x000008151a007387 */ /* 0x0001e80000100800 */
[----:B------:R0:W-:Y:S04]  /*07d0*/  STL [R26+0xc], R22 ;  /* 0x00000c161a007387 */ /* 0x0001e80000100800 */
[----:B------:R0:W-:Y:S04]  /*07e0*/  STL [R28], R4 ;  /* 0x000000041c007387 */ /* 0x0001e80000100800 */
[----:B------:R0:W-:Y:S01]  /*07f0*/  STL [R28+0x8], R5 ;  /* 0x000008051c007387 */ /* 0x0001e20000100800 */
[----:B------:R-:W-:Y:S01]  /*0800*/  ISETP.GE.AND P3, PT, R20, R15, PT ;  /* 0x0000000f1400720c */ /* 0x000fe20003f66270 */
[----:B------:R-:W-:-:S02]  /*0810*/  VIADD R18, R18, 0x10 ;  /* 0x0000001012127836 */ /* 0x000fc40000000000 */
[----:B---3--:R0:W-:Y:S04]  /*0820*/  STL [R28+0x4], R25 ;  /* 0x000004191c007387 */ /* 0x0081e80000100800 */
[----:B----4-:R0:W-:Y:S04]  /*0830*/  STL [R28+0xc], R27 ;  /* 0x00000c1b1c007387 */ /* 0x0101e80000100800 */
[----:B--2---:R0:W-:Y:S04]  /*0840*/  STL [R2], R17 ;  /* 0x0000001102007387 */ /* 0x0041e80000100800 */
[----:B------:R0:W-:Y:S04]  /*0850*/  STL [R2+0x4], R29 ;  /* 0x0000041d02007387 */ /* 0x0001e80000100800 */
[----:B-----5:R0:W-:Y:S04]  /*0860*/  STL [R2+0x8], R24 ;  /* 0x0000081802007387 */ /* 0x0201e80000100800 */
[----:B------:R0:W-:Y:S01]  /*0870*/  STL [R2+0xc], R7 ;  /* 0x00000c0702007387 */ /* 0x0001e20000100800 */
[----:B------:R-:W-:Y:S05]  /*0880*/  @!P3 BRA `(.L_x_10) ;  /* 0xfffffffc0010b947 */ /* 0x000fea000383ffff */
.L_x_9:
[----:B------:R-:W-:Y:S05]  /*0890*/  BSYNC.RECONVERGENT B3 ;  /* 0x0000000000037941 */ /* 0x000fea0003800200 */
.L_x_8:
[----:B0-----:R-:W-:Y:S01]  /*08a0*/  IMAD.IADD R2, R9, 0x1, -R20 ;  /* 0x0000000109027824 */ /* 0x001fe200078e0a14 */
[----:B------:R-:W-:Y:S04]  /*08b0*/  BSSY.RECONVERGENT B3, `(.L_x_11) ;  /* 0x0000022000037945 */ /* 0x000fe80003800200 */
[----:B------:R-:W-:-:S13]  /*08c0*/  ISETP.GT.AND P3, PT, R2, 0x4, PT ;  /* 0x000000040200780c */ /* 0x000fda0003f64270 */
[----:B------:R-:W-:Y:S05]  /*08d0*/  @!P3 BRA `(.L_x_12) ;  /* 0x00000000007cb947 */ /* 0x000fea0003800000 */
[----:B------:R-:W0:Y:S01]  /*08e0*/  LDCU UR4, c[0x0][0x3a8] ;  /* 0x00007500ff0477ac */ /* 0x000e220008000800 */
[----:B------:R-:W-:Y:S01]  /*08f0*/  VIADD R2, R20, 0x4 ;  /* 0x0000000414027836 */ /* 0x000fe20000000000 */
[----:B------:R-:W2:Y:S01]  /*0900*/  LDCU.64 UR6, c[0x0][0x388] ;  /* 0x00007100ff0677ac */ /* 0x000ea20008000a00 */
[C---:B0-----:R-:W-:Y:S02]  /*0910*/  IMAD R3, R13.reuse, UR4, R20 ;  /* 0x000000040d037c24 */ /* 0x041fe4000f8e0214 */
[----:B-1----:R-:W-:-:S03]  /*0920*/  IMAD R5, R13, UR4, R2 ;  /* 0x000000040d057c24 */ /* 0x002fc6000f8e0202 */
[----:B--2---:R-:W-:Y:S02]  /*0930*/  IADD3 R2, P0, PT, R3, UR6, RZ ;  /* 0x0000000603027c10 */ /* 0x004fe4000ff1e0ff */
[----:B------:R-:W-:Y:S02]  /*0940*/  IADD3 R4, P3, PT, R5, UR6, RZ ;  /* 0x0000000605047c10 */ /* 0x000fe4000ff7e0ff */
[----:B------:R-:W-:Y:S02]  /*0950*/  LEA.HI.X.SX32 R3, R3, UR7, 0x1, P0 ;  /* 0x0000000703037c11 */ /* 0x000fe400080f0eff */
[----:B------:R-:W-:-:S03]  /*0960*/  LEA.HI.X.SX32 R5, R5, UR7, 0x1, P3 ;  /* 0x0000000705057c11 */ /* 0x000fc600098f0eff */
[----:B------:R-:W2:Y:S04]  /*0970*/  LDG.E.U8 R6, desc[UR14][R2.64] ;  /* 0x0000000e02067981 */ /* 0x000ea8000c1e1100 */
[----:B------:R-:W3:Y:S04]  /*0980*/  LDG.E.U8 R22, desc[UR14][R2.64+0x1] ;  /* 0x0000010e02167981 */ /* 0x000ee8000c1e1100 */
[----:B------:R-:W4:Y:S04]  /*0990*/  LDG.E.U8 R24, desc[UR14][R2.64+0x2] ;  /* 0x0000020e02187981 */ /* 0x000f28000c1e1100 */
[----:B------:R-:W5:Y:S04]  /*09a0*/  LDG.E.U8 R26, desc[UR14][R2.64+0x3] ;  /* 0x0000030e021a7981 */ /* 0x000f68000c1e1100 */
[----:B------:R-:W5:Y:S04]  /*09b0*/  LDG.E.U8 R15, desc[UR14][R4.64] ;  /* 0x0000000e040f7981 */ /* 0x000f68000c1e1100 */
[----:B------:R-:W5:Y:S04]  /*09c0*/  LDG.E.U8 R17, desc[UR14][R4.64+0x1] ;  /* 0x0000010e04117981 */ /* 0x000f68000c1e1100 */
[----:B------:R-:W5:Y:S04]  /*09d0*/  LDG.E.U8 R19, desc[UR14][R4.64+0x2] ;  /* 0x0000020e04137981 */ /* 0x000f68000c1e1100 */
[----:B------:R-:W5:Y:S01]  /*09e0*/  LDG.E.U8 R21, desc[UR14][R4.64+0x3] ;  /* 0x0000030e04157981 */ /* 0x000f62000c1e1100 */
[C---:B------:R-:W-:Y:S01]  /*09f0*/  VIADD R28, R18.reuse, 0x4 ;  /* 0x00000004121c7836 */ /* 0x040fe20000000000 */
[----:B------:R-:W-:Y:S01]  /*0a00*/  PLOP3.LUT P0, PT, PT, PT, PT, 0x8, 0x80 ;  /* 0x000000000080781c */ /* 0x000fe20003f0e170 */
[----:B------:R-:W-:-:S02]  /*0a10*/  IMAD R7, R18, 0x4, R1 ;  /* 0x0000000412077824 */ /* 0x000fc400078e0201 */
[----:B------:R-:W-:Y:S01]  /*0a20*/  VIADD R18, R18, 0x8 ;  /* 0x0000000812127836 */ /* 0x000fe20000000000 */
[----:B------:R-:W-:Y:S01]  /*0a30*/  LEA R28, R28, R1, 0x2 ;  /* 0x000000011c1c7211 */ /* 0x000fe200078e10ff */
[----:B------:R-:W-:Y:S01]  /*0a40*/  VIADD R20, R20, 0x8 ;  /* 0x0000000814147836 */ /* 0x000fe20000000000 */
[----:B--2---:R0:W-:Y:S04]  /*0a50*/  STL [R7], R6 ;  /* 0x0000000607007387 */ /* 0x0041e80000100800 */
[----:B---3--:R0:W-:Y:S04]  /*0a60*/  STL [R7+0x4], R22 ;  /* 0x0000041607007387 */ /* 0x0081e80000100800 */
[----:B----4-:R0:W-:Y:S04]  /*0a70*/  STL [R7+0x8], R24 ;  /* 0x0000081807007387 */ /* 0x0101e80000100800 */
[----:B-----5:R0:W-:Y:S04]  /*0a80*/  STL [R7+0xc], R26 ;  /* 0x00000c1a07007387 */ /* 0x0201e80000100800 */
[----:B------:R0:W-:Y:S04]  /*0a90*/  STL [R28], R15 ;  /* 0x0000000f1c007387 */ /* 0x0001e80000100800 */
[----:B------:R0:W-:Y:S04]  /*0aa0*/  STL [R28+0x4], R17 ;  /* 0x000004111c007387 */ /* 0x0001e80000100800 */
[----:B------:R0:W-:Y:S04]  /*0ab0*/  STL [R28+0x8], R19 ;  /* 0x000008131c007387 */ /* 0x0001e80000100800 */
[----:B------:R0:W-:Y:S02]  /*0ac0*/  STL [R28+0xc], R21 ;  /* 0x00000c151c007387 */ /* 0x0001e40000100800 */
.L_x_12:
[----:B------:R-:W-:Y:S05]  /*0ad0*/  BSYNC.RECONVERGENT B3 ;  /* 0x0000000000037941 */ /* 0x000fea0003800200 */
.L_x_11:
[----:B------:R-:W-:-:S13]  /*0ae0*/  ISETP.NE.OR P0, PT, R20, R9, P0 ;  /* 0x000000091400720c */ /* 0x000fda0000705670 */
[----:B------:R-:W-:Y:S05]  /*0af0*/  @!P0 BREAK.RELIABLE B2 ;  /* 0x0000000000028942 */ /* 0x000fea0003800100 */
[----:B------:R-:W-:Y:S05]  /*0b00*/  @!P0 BRA `(.L_x_3) ;  /* 0x00000000004c8947 */ /* 0x000fea0003800000 */
.L_x_7:
[----:B------:R-:W-:Y:S05]  /*0b10*/  BSYNC.RELIABLE B2 ;  /* 0x0000000000027941 */ /* 0x000fea0003800100 */
.L_x_6:
[----:B--2---:R-:W2:Y:S01]  /*0b20*/  LDCU UR4, c[0x0][0x3a8] ;  /* 0x00007500ff0477ac */ /* 0x004ea20008000800 */
[----:B------:R-:W3:Y:S01]  /*0b30*/  LDCU.64 UR6, c[0x0][0x388] ;  /* 0x00007100ff0677ac */ /* 0x000ee20008000a00 */
[----:B--2---:R-:W-:-:S05]  /*0b40*/  IMAD R3, R13, UR4, R20 ;  /* 0x000000040d037c24 */ /* 0x004fca000f8e0214 */
[----:B---3--:R-:W-:-:S04]  /*0b50*/  IADD3 R2, P0, PT, R3, UR6, RZ ;  /* 0x0000000603027c10 */ /* 0x008fc8000ff1e0ff */
[----:B------:R-:W-:-:S05]  /*0b60*/  LEA.HI.X.SX32 R3, R3, UR7, 0x1, P0 ;  /* 0x0000000703037c11 */ /* 0x000fca00080f0eff */
[----:B------:R-:W2:Y:S04]  /*0b70*/  LDG.E.U8 R4, desc[UR14][R2.64] ;  /* 0x0000000e02047981 */ /* 0x000ea8000c1e1100 */
[----:B01----:R-:W3:Y:S04]  /*0b80*/  LDG.E.U8 R5, desc[UR14][R2.64+0x1] ;  /* 0x0000010e02057981 */ /* 0x003ee8000c1e1100 */
[----:B------:R-:W4:Y:S04]  /*0b90*/  LDG.E.U8 R6, desc[UR14][R2.64+0x2] ;  /* 0x0000020e02067981 */ /* 0x000f28000c1e1100 */
[----:B------:R-:W5:Y:S01]  /*0ba0*/  LDG.E.U8 R7, desc[UR14][R2.64+0x3] ;  /* 0x0000030e02077981 */ /* 0x000f62000c1e1100 */
[----:B------:R-:W-:-:S02]  /*0bb0*/  IMAD R15, R18, 0x4, R1 ;  /* 0x00000004120f7824 */ /* 0x000fc400078e0201 */
[----:B------:R-:W-:Y:S02]  /*0bc0*/  VIADD R20, R20, 0x4 ;  /* 0x0000000414147836 */ /* 0x000fe40000000000 */
[----:B------:R-:W-:-:S03]  /*0bd0*/  VIADD R18, R18, 0x4 ;  /* 0x0000000412127836 */ /* 0x000fc60000000000 */
[----:B------:R-:W-:Y:S01]  /*0be0*/  ISETP.NE.AND P0, PT, R20, R9, PT ;  /* 0x000000091400720c */ /* 0x000fe20003f05270 */
[----:B--2---:R2:W-:Y:S04]  /*0bf0*/  STL [R15], R4 ;  /* 0x000000040f007387 */ /* 0x0045e80000100800 */
[----:B---3--:R2:W-:Y:S04]  /*0c00*/  STL [R15+0x4], R5 ;  /* 0x000004050f007387 */ /* 0x0085e80000100800 */
[----:B----4-:R2:W-:Y:S04]  /*0c10*/  STL [R15+0x8], R6 ;  /* 0x000008060f007387 */ /* 0x0105e80000100800 */
[----:B-----5:R2:W-:Y:S01]  /*0c20*/  STL [R15+0xc], R7 ;  /* 0x00000c070f007387 */ /* 0x0205e20000100800 */
[----:B------:R-:W-:Y:S05]  /*0c30*/  @P0 BRA `(.L_x_6) ;  /* 0xfffffffc00b80947 */ /* 0x000fea000383ffff */
.L_x_3:
[----:B------:R-:W-:Y:S05]  /*0c40*/  BSYNC.RECONVERGENT B0 ;  /* 0x0000000000007941 */ /* 0x000fea0003800200 */
.L_x_2:
[----:B------:R-:W-:Y:S01]  /*0c50*/  VIADD R13, R13, 0x1 ;  /* 0x000000010d0d7836 */ /* 0x000fe20000000000 */
[----:B------:R-:W-:Y:S06]  /*0c60*/  @P2 BRA `(.L_x_13) ;  /* 0xfffffff4006c2947 */ /* 0x000fec000383ffff */
.L_x_1:
[----:B------:R-:W-:Y:S05]  /*0c70*/  BSYNC.RECONVERGENT B1 ;  /* 0x0000000000017941 */ /* 0x000fea0003800200 */
.L_x_0:
[----:B------:R-:W-:Y:S05]  /*0c80*/  WARPSYNC.ALL ;  /* 0x0000000000007948 */ /* 0x000fea0003800000 */
[----:B--2---:R-:W2:Y:S02]  /*0c90*/  LDC R4, c[0x0][0x3ac] ;  /* 0x0000eb00ff047b82 */ /* 0x004ea40000000800 */
[----:B--2---:R-:W-:-:S13]  /*0ca0*/  ISETP.GE.AND P0, PT, R4, 0x1, PT ;  /* 0x000000010400780c */ /* 0x004fda0003f06270 */
[----:B------:R-:W-:Y:S05]  /*0cb0*/  @!P0 EXIT ;  /* 0x000000000000894d */ /* 0x000fea0003800000 */
[----:B------:R-:W2:Y:S02]  /*0cc0*/  LDCU.64 UR4, c[0x0][0x3b0] ;  /* 0x00007600ff0477ac */ /* 0x000ea40008000a00 */
[----:B--2---:R-:W-:Y:S01]  /*0cd0*/  UISETP.GE.AND UP0, UPT, UR4, 0x1, UPT ;  /* 0x000000010400788c */ /* 0x004fe2000bf06270 */
[----:B01----:R-:W-:-:S08]  /*0ce0*/  IMAD R7, R8, UR5, RZ ;  /* 0x0000000508077c24 */ /* 0x003fd0000f8e02ff */
[----:B------:R-:W-:Y:S05]  /*0cf0*/  BRA.U !UP0, `(.L_x_14) ;  /* 0x0000000d08c47547 */ /* 0x000fea000b800000 */
[----:B------:R-:W0:Y:S01]  /*0d00*/  LDCU.64 UR8, c[0x0][0x398] ;  /* 0x00007300ff0877ac */ /* 0x000e220008000a00 */
[----:B------:R-:W-:Y:S02]  /*0d10*/  ULOP3.LUT UR10, UR4, 0x7, URZ, 0xc0, !UPT ;  /* 0x00000007040a7892 */ /* 0x000fe4000f8ec0ff */
[----:B------:R-:W-:Y:S02]  /*0d20*/  ULOP3.LUT UR11, UR4, 0x3, URZ, 0xc0, !UPT ;  /* 0x00000003040b7892 */ /* 0x000fe4000f8ec0ff */
[----:B------:R-:W-:Y:S02]  /*0d30*/  ULOP3.LUT UR12, UR4, 0x7ffffff8, URZ, 0xc0, !UPT ;  /* 0x7ffffff8040c7892 */ /* 0x000fe4000f8ec0ff */
[----:B------:R-:W-:Y:S02]  /*0d40*/  USHF.L.U32 UR5, UR4, 0x1, URZ ;  /* 0x0000000104057899 */ /* 0x000fe400080006ff */
[----:B------:R-:W-:Y:S02]  /*0d50*/  UIADD3 UR4, UPT, UPT, UR10, -0x1, URZ ;  /* 0xffffffff0a047890 */ /* 0x000fe4000fffe0ff */
[----:B0-----:R-:W-:-:S04]  /*0d60*/  UIADD3 UR7, UP0, UPT, UR8, 0x20, URZ ;  /* 0x0000002008077890 */ /* 0x001fc8000ff1e0ff */
[----:B------:R-:W-:Y:S02]  /*0d70*/  UIADD3.X UR8, UPT, UPT, URZ, UR9, URZ, UP0, !UPT ;  /* 0x00000009ff087290 */ /* 0x000fe400087fe4ff */
[----:B------:R-:W-:Y:S02]  /*0d80*/  UISETP.GE.U32.AND UP0, UPT, UR4, 0x3, UPT ;  /* 0x000000030400788c */ /* 0x000fe4000bf06070 */
[----:B------:R-:W-:Y:S01]  /*0d90*/  UIADD3 UR9, UPT, UPT, -UR12, URZ, URZ ;  /* 0x000000ff0c097290 */ /* 0x000fe2000fffe1ff */
[----:B------:R-:W-:-:S11]  /*0da0*/  UMOV UR4, URZ ;  /* 0x000000ff00047c82 */ /* 0x000fd60008000000 */
.L_x_20:
[----:B0-----:R-:W0:Y:S01]  /*0db0*/  LDCU UR6, c[0x0][0x3b0] ;  /* 0x00007600ff0677ac */ /* 0x001e220008000800 */
[----:B------:R-:W-:Y:S02]  /*0dc0*/  HFMA2 R2, -RZ, RZ, 0, 0 ;  /* 0x00000000ff027431 */ /* 0x000fe400000001ff */
[----:B------:R-:W-:Y:S02]  /*0dd0*/  IMAD.MOV.U32 R5, RZ, RZ, 0x1 ;  /* 0x00000001ff057424 */ /* 0x000fe400078e00ff */
[----:B------:R-:W-:Y:S01]  /*0de0*/  IMAD.MOV.U32 R4, RZ, RZ, RZ ;  /* 0x000000ffff047224 */ /* 0x000fe200078e00ff */
[----:B------:R-:W-:Y:S02]  /*0df0*/  UIMAD UR13, UR5, UR4, URZ ;  /* 0x00000004050d72a4 */ /* 0x000fe4000f8e02ff */
[----:B0-----:R-:W-:-:S09]  /*0e00*/  UISETP.GE.U32.AND UP1, UPT, UR6, 0x8, UPT ;  /* 0x000000080600788c */ /* 0x001fd2000bf26070 */
[----:B------:R-:W-:Y:S05]  /*0e10*/  BRA.U !UP1, `(.L_x_15) ;  /* 0x0000000509b07547 */ /* 0x000fea000b800000 */
[----:B------:R-:W-:Y:S01]  /*0e20*/  IMAD.MOV.U32 R5, RZ, RZ, 0x1 ;  /* 0x00000001ff057424 */ /* 0x000fe200078e00ff */
[----:B------:R-:W-:Y:S01]  /*0e30*/  UMOV UR6, UR9 ;  /* 0x0000000900067c82 */ /* 0x000fe20008000000 */
[----:B------:R-:W-:Y:S02]  /*0e40*/  IMAD.MOV.U32 R4, RZ, RZ, RZ ;  /* 0x000000ffff047224 */ /* 0x000fe400078e00ff */
[----:B------:R-:W-:-:S07]  /*0e50*/  IMAD.U32 R6, RZ, RZ, UR13 ;  /* 0x0000000dff067e24 */ /* 0x000fce000f8e00ff */
.L_x_16:
[----:B------:R-:W-:Y:S02]  /*0e60*/  IMAD.U32 R2, RZ, RZ, UR7 ;  /* 0x00000007ff027e24 */ /* 0x000fe4000f8e00ff */
[----:B------:R-:W-:Y:S02]  /*0e70*/  IMAD.U32 R3, RZ, RZ, UR8 ;  /* 0x00000008ff037e24 */ /* 0x000fe4000f8e00ff */
[----:B------:R-:W-:-:S05]  /*0e80*/  IMAD.WIDE R2, R6, 0x4, R2 ;  /* 0x0000000406027825 */ /* 0x000fca00078e0202 */
[----:B------:R-:W2:Y:S04]  /*0e90*/  LDG.E R22, desc[UR14][R2.64+-0x20] ;  /* 0xffffe00e02167981 */ /* 0x000ea8000c1e1900 */
[----:B------:R-:W2:Y:S04]  /*0ea0*/  LDG.E R8, desc[UR14][R2.64+-0x1c] ;  /* 0xffffe40e02087981 */ /* 0x000ea8000c1e1900 */
[----:B------:R-:W3:Y:S04]  /*0eb0*/  LDG.E R20, desc[UR14][R2.64+-0x18] ;  /* 0xffffe80e02147981 */ /* 0x000ee8000c1e1900 */
[----:B------:R-:W3:Y:S04]  /*0ec0*/  LDG.E R21, desc[UR14][R2.64+-0x14] ;  /* 0xffffec0e02157981 */ /* 0x000ee8000c1e1900 */
[----:B------:R-:W4:Y:S04]  /*0ed0*/  LDG.E R16, desc[UR14][R2.64+-0x10] ;  /* 0xfffff00e02107981 */ /* 0x000f28000c1e1900 */
[----:B------:R-:W4:Y:S04]  /*0ee0*/  LDG.E R19, desc[UR14][R2.64+-0xc] ;  /* 0xfffff40e02137981 */ /* 0x000f28000c1e1900 */
[----:B------:R-:W5:Y:S04]  /*0ef0*/  LDG.E R18, desc[UR14][R2.64+-0x8] ;  /* 0xfffff80e02127981 */ /* 0x000f68000c1e1900 */
[----:B------:R-:W5:Y:S04]  /*0f00*/  LDG.E R17, desc[UR14][R2.64+-0x4] ;  /* 0xfffffc0e02117981 */ /* 0x000f68000c1e1900 */
[----:B------:R-:W5:Y:S04]  /*0f10*/  LDG.E R15, desc[UR14][R2.64] ;  /* 0x0000000e020f7981 */ /* 0x000f68000c1e1900 */
[----:B------:R-:W5:Y:S04]  /*0f20*/  LDG.E R14, desc[UR14][R2.64+0x4] ;  /* 0x0000040e020e7981 */ /* 0x000f68000c1e1900 */
[----:B------:R-:W5:Y:S04]  /*0f30*/  LDG.E R13, desc[UR14][R2.64+0x8] ;  /* 0x0000080e020d7981 */ /* 0x000f68000c1e1900 */
[----:B------:R-:W5:Y:S04]  /*0f40*/  LDG.E R12, desc[UR14][R2.64+0xc] ;  /* 0x00000c0e020c7981 */ /* 0x000f68000c1e1900 */
[----:B------:R-:W5:Y:S04]  /*0f50*/  LDG.E R10, desc[UR14][R2.64+0x18] ;  /* 0x0000180e020a7981 */ /* 0x000f68000c1e1900 */
[----:B------:R-:W5:Y:S01]  /*0f60*/  LDG.E R11, desc[UR14][R2.64+0x1c] ;  /* 0x00001c0e020b7981 */ /* 0x000f62000c1e1900 */
[----:B--2---:R-:W-:-:S04]  /*0f70*/  VIMNMX R9, PT, PT, R22, R8, !PT ;  /* 0x0000000816097248 */ /* 0x004fc80007fe0100 */
[----:B------:R-:W-:Y:S02]  /*0f80*/  ISETP.GE.AND P6, PT, R9, R0, PT ;  /* 0x000000000900720c */ /* 0x000fe40003fc6270 */
[----:B---3--:R-:W-:-:S04]  /*0f90*/  VIMNMX R9, PT, PT, R20, R21, !PT ;  /* 0x0000001514097248 */ /* 0x008fc80007fe0100 */
[----:B------:R-:W-:Y:S02]  /*0fa0*/  ISETP.GE.AND P0, PT, R9, R0, PT ;  /* 0x000000000900720c */ /* 0x000fe40003f06270 */
[----:B------:R-:W2:Y:S05]  /*0fb0*/  LDG.E R9, desc[UR14][R2.64+0x10] ;  /* 0x0000100e02097981 */ /* 0x000eaa000c1e1900 */
[----:B------:R-:W-:Y:S01]  /*0fc0*/  @!P6 IMAD R22, R22, 0x4, R1 ;  /* 0x000000041616e824 */ /* 0x000fe200078e0201 */
[----:B------:R-:W-:-:S05]  /*0fd0*/  @!P6 LEA R8, R8, R1, 0x2 ;  /* 0x000000010808e211 */ /* 0x000fca00078e10ff */
[----:B------:R-:W3:Y:S04]  /*0fe0*/  @!P6 LDL R22, [R22] ;  /* 0x000000001616e983 */ /* 0x000ee80000100800 */
[----:B------:R-:W3:Y:S01]  /*0ff0*/  @!P6 LDL R23, [R8] ;  /* 0x000000000817e983 */ /* 0x000ee20000100800 */
[--C-:B------:R-:W-:Y:S02]  /*1000*/  @!P0 IMAD R20, R20, 0x4, R1.reuse ;  /* 0x0000000414148824 */ /* 0x100fe400078e0201 */
[----:B------:R-:W-:-:S04]  /*1010*/  @!P0 IMAD R21, R21, 0x4, R1 ;  /* 0x0000000415158824 */ /* 0x000fc800078e0201 */
[----:B------:R-:W2:Y:S04]  /*1020*/  @!P0 LDL R20, [R20] ;  /* 0x0000000014148983 */ /* 0x000ea80000100800 */
[----:B------:R0:W2:Y:S04]  /*1030*/  LDG.E R8, desc[UR14][R2.64+0x14] ;  /* 0x0000140e02087981 */ /* 0x0000a8000c1e1900 */
[----:B------:R-:W2:Y:S01]  /*1040*/  @!P0 LDL R21, [R21] ;  /* 0x0000000015158983 */ /* 0x000ea20000100800 */
[----:B----4-:R-:W-:-:S04]  /*1050*/  VIMNMX R25, PT, PT, R16, R19, !PT ;  /* 0x0000001310197248 */ /* 0x010fc80007fe0100 */
[----:B------:R-:W-:Y:S02]  /*1060*/  ISETP.GE.AND P1, PT, R25, R0, PT ;  /* 0x000000001900720c */ /* 0x000fe40003f26270 */
[----:B-----5:R-:W-:Y:S02]  /*1070*/  VIMNMX R25, PT, PT, R18, R17, !PT ;  /* 0x0000001112197248 */ /* 0x020fe40007fe0100 */
[----:B------:R-:W-:-:S04]  /*1080*/  VIMNMX R27, PT, PT, R15, R14, !PT ;  /* 0x0000000e0f1b7248 */ /* 0x000fc80007fe0100 */
[----:B------:R-:W-:-:S05]  /*1090*/  ISETP.GE.AND P3, PT, R27, R0, PT ;  /* 0x000000001b00720c */ /* 0x000fca0003f66270 */
[--C-:B0-----:R-:W-:Y:S02]  /*10a0*/  @!P1 IMAD R2, R16, 0x4, R1.reuse ;  /* 0x0000000410029824 */ /* 0x101fe400078e0201 */
[----:B------:R-:W-:-:S04]  /*10b0*/  @!P1 IMAD R3, R19, 0x4, R1 ;  /* 0x0000000413039824 */ /* 0x000fc800078e0201 */
[----:B------:R-:W4:Y:S04]  /*10c0*/  @!P1 LDL R2, [R2] ;  /* 0x0000000002029983 */ /* 0x000f280000100800 */
[----:B------:R-:W4:Y:S01]  /*10d0*/  @!P1 LDL R3, [R3] ;  /* 0x0000000003039983 */ /* 0x000f220000100800 */
[----:B---3--:R-:W-:-:S04]  /*10e0*/  @!P6 ISETP.GE.AND P2, PT, R22, R23, PT ;  /* 0x000000171600e20c */ /* 0x008fc80003f46270 */
[----:B------:R-:W-:Y:S02]  /*10f0*/  @!P6 SEL R23, R5, RZ, !P2 ;  /* 0x000000ff0517e207 */ /* 0x000fe40005000000 */
[----:B------:R-:W-:-:S03]  /*1100*/  ISETP.GE.AND P2, PT, R25, R0, PT ;  /* 0x000000001900720c */ /* 0x000fc60003f46270 */
[----:B------:R-:W-:Y:S01]  /*1110*/  @!P6 IMAD.IADD R4, R4, 0x1, R23 ;  /* 0x000000010404e824 */ /* 0x000fe200078e0217 */
[----:B------:R-:W-:Y:S02]  /*1120*/  VIMNMX R23, PT, PT, R13, R12, !PT ;  /* 0x0000000c0d177248 */ /* 0x000fe40007fe0100 */
[----:B--2---:R-:W-:Y:S01]  /*1130*/  VIMNMX R19, PT, PT, R9, R8, !PT ;  /* 0x0000000809137248 */ /* 0x004fe20007fe0100 */
[----:B------:R-:W-:Y:S01]  /*1140*/  @!P6 IMAD.SHL.U32 R5, R5, 0x2, RZ ;  /* 0x000000020505e824 */ /* 0x000fe200078e00ff */
[-C--:B------:R-:W-:Y:S02]  /*1150*/  ISETP.GE.AND P5, PT, R23, R0.reuse, PT ;  /* 0x000000001700720c */ /* 0x080fe40003fa6270 */
[----:B------:R-:W-:Y:S02]  /*1160*/  @!P0 ISETP.GE.AND P4, PT, R20, R21, PT ;  /* 0x000000151400820c */ /* 0x000fe40003f86270 */
[----:B------:R-:W-:Y:S01]  /*1170*/  ISETP.GE.AND P6, PT, R19, R0, PT ;  /* 0x000000001300720c */ /* 0x000fe20003fc6270 */
[----:B------:R-:W-:Y:S01]  /*1180*/  @!P2 IMAD R18, R18, 0x4, R1 ;  /* 0x000000041212a824 */ /* 0x000fe200078e0201 */
[----:B------:R-:W-:-:S02]  /*1190*/  VIMNMX R19, PT, PT, R10, R11, !PT ;  /* 0x0000000b0a137248 */ /* 0x000fc40007fe0100 */
[----:B------:R-:W-:Y:S02]  /*11a0*/  @!P2 LEA R16, R17, R1, 0x2 ;  /* 0x000000011110a211 */ /* 0x000fe400078e10ff */
[----:B------:R-:W-:Y:S02]  /*11b0*/  @!P0 SEL R17, R5, RZ, !P4 ;  /* 0x000000ff05118207 */ /* 0x000fe40006000000 */
[----:B------:R-:W-:Y:S01]  /*11c0*/  ISETP.GE.AND P4, PT, R19, R0, PT ;  /* 0x000000001300720c */ /* 0x000fe20003f86270 */
[--C-:B------:R-:W-:Y:S01]  /*11d0*/  @!P3 IMAD R19, R15, 0x4, R1.reuse ;  /* 0x000000040f13b824 */ /* 0x100fe200078e0201 */
[----:B------:R-:W2:Y:S01]  /*11e0*/  @!P2 LDL R16, [R16] ;  /* 0x000000001010a983 */ /* 0x000ea20000100800 */
[----:B------:R-:W-:-:S03]  /*11f0*/  @!P3 IMAD R20, R14, 0x4, R1 ;  /* 0x000000040e14b824 */ /* 0x000fc600078e0201 */
[----:B------:R-:W2:Y:S01]  /*1200*/  @!P2 LDL R15, [R18] ;  /* 0x00000000120fa983 */ /* 0x000ea20000100800 */
[--C-:B------:R-:W-:Y:S02]  /*1210*/  @!P5 IMAD R14, R13, 0x4, R1.reuse ;  /* 0x000000040d0ed824 */ /* 0x100fe400078e0201 */
[--C-:B------:R-:W-:Y:S01]  /*1220*/  @!P5 IMAD R21, R12, 0x4, R1.reuse ;  /* 0x000000040c15d824 */ /* 0x100fe200078e0201 */
[----:B------:R-:W3:Y:S04]  /*1230*/  @!P3 LDL R13, [R20] ;  /* 0x00000000140db983 */ /* 0x000ee80000100800 */
[----:B------:R-:W3:Y:S01]  /*1240*/  @!P3 LDL R12, [R19] ;  /* 0x00000000130cb983 */ /* 0x000ee20000100800 */
[--C-:B------:R-:W-:Y:S02]  /*1250*/  @!P6 IMAD R9, R9, 0x4, R1.reuse ;  /* 0x000000040909e824 */ /* 0x100fe400078e0201 */
[--C-:B------:R-:W-:Y:S01]  /*1260*/  @!P6 IMAD R8, R8, 0x4, R1.reuse ;  /* 0x000000040808e824 */ /* 0x100fe200078e0201 */
[----:B------:R-:W5:Y:S04]  /*1270*/  @!P5 LDL R14, [R14] ;  /* 0x000000000e0ed983 */ /* 0x000f680000100800 */
[----:B------:R-:W5:Y:S01]  /*1280*/  @!P5 LDL R21, [R21] ;  /* 0x000000001515d983 */ /* 0x000f620000100800 */
[----:B------:R-:W-:Y:S01]  /*1290*/  @!P4 IMAD R10, R10, 0x4, R1 ;  /* 0x000000040a0ac824 */ /* 0x000fe200078e0201 */
[----:B------:R-:W-:-:S02]  /*12a0*/  @!P4 LEA R11, R11, R1, 0x2 ;  /* 0x000000010b0bc211 */ /* 0x000fc400078e10ff */
[----:B------:R-:W5:Y:S04]  /*12b0*/  @!P6 LDL R9, [R9] ;  /* 0x000000000909e983 */ /* 0x000f680000100800 */
[----:B------:R-:W5:Y:S04]  /*12c0*/  @!P6 LDL R8, [R8] ;  /* 0x000000000808e983 */ /* 0x000f680000100800 */
[----:B------:R-:W5:Y:S04]  /*12d0*/  @!P4 LDL R10, [R10] ;  /* 0x000000000a0ac983 */ /* 0x000f680000100800 */
[----:B------:R-:W5:Y:S01]  /*12e0*/  @!P4 LDL R11, [R11] ;  /* 0x000000000b0bc983 */ /* 0x000f620000100800 */
[----:B------:R-:W-:-:S02]  /*12f0*/  @!P0 IMAD.IADD R4, R4, 0x1, R17 ;  /* 0x0000000104048824 */ /* 0x000fc400078e0211 */
[----:B------:R-:W-:Y:S01]  /*1300*/  @!P0 IMAD.SHL.U32 R5, R5, 0x2, RZ ;  /* 0x0000000205058824 */ /* 0x000fe200078e00ff */
[----:B----4-:R-:W-:-:S04]  /*1310*/  @!P1 ISETP.GE.AND P0, PT, R2, R3, PT ;  /* 0x000000030200920c */ /* 0x010fc80003f06270 */
[C---:B------:R-:W-:Y:S01]  /*1320*/  @!P1 SEL R3, R5.reuse, RZ, !P0 ;  /* 0x000000ff05039207 */ /* 0x040fe20004000000 */
[----:B------:R-:W-:-:S04]  /*1330*/  @!P1 IMAD.SHL.U32 R5, R5, 0x2, RZ ;  /* 0x0000000205059824 */ /* 0x000fc800078e00ff */
[----:B------:R-:W-:Y:S01]  /*1340*/  @!P1 IMAD.IADD R4, R4, 0x1, R3 ;  /* 0x0000000104049824 */ /* 0x000fe200078e0203 */
[----:B------:R-:W-:-:S04]  /*1350*/  UIADD3 UR6, UPT, UPT, UR6, 0x8, URZ ;  /* 0x0000000806067890 */ /* 0x000fc8000fffe0ff */
[----:B------:R-:W-:Y:S01]  /*1360*/  UISETP.NE.AND UP1, UPT, UR6, URZ, UPT ;  /* 0x000000ff0600728c */ /* 0x000fe2000bf25270 */
[----:B------:R-:W-:Y:S01]  /*1370*/  VIADD R6, R6, 0x10 ;  /* 0x0000001006067836 */ /* 0x000fe20000000000 */
[----:B--2---:R-:W-:-:S04]  /*1380*/  @!P2 ISETP.GE.AND P0, PT, R15, R16, PT ;  /* 0x000000100f00a20c */ /* 0x004fc80003f06270 */
[C---:B------:R-:W-:Y:S01]  /*1390*/  @!P2 SEL R3, R5.reuse, RZ, !P0 ;  /* 0x000000ff0503a207 */ /* 0x040fe20004000000 */
[----:B------:R-:W-:Y:S01]  /*13a0*/  @!P2 IMAD.SHL.U32 R5, R5, 0x2, RZ ;  /* 0x000000020505a824 */ /* 0x000fe200078e00ff */
[----:B---3--:R-:W-:-:S03]  /*13b0*/  @!P3 ISETP.GE.AND P0, PT, R12, R13, PT ;  /* 0x0000000d0c00b20c */ /* 0x008fc60003f06270 */
[----:B------:R-:W-:Y:S01]  /*13c0*/  @!P2 IMAD.IADD R4, R4, 0x1, R3 ;  /* 0x000000010404a824 */ /* 0x000fe200078e0203 */
[C---:B------:R-:W-:Y:S01]  /*13d0*/  @!P3 SEL R3, R5.reuse, RZ, !P0 ;  /* 0x000000ff0503b207 */ /* 0x040fe20004000000 */
[----:B------:R-:W-:Y:S01]  /*13e0*/  @!P3 IMAD.SHL.U32 R5, R5, 0x2, RZ ;  /* 0x000000020505b824 */ /* 0x000fe200078e00ff */
[----:B-----5:R-:W-:Y:S02]  /*13f0*/  @!P5 ISETP.GE.AND P1, PT, R14, R21, PT ;  /* 0x000000150e00d20c */ /* 0x020fe40003f26270 */
[----:B------:R-:W-:Y:S02]  /*1400*/  @!P3 IADD3 R4, PT, PT, R4, R3, RZ ;  /* 0x000000030404b210 */ /* 0x000fe40007ffe0ff */
[C---:B------:R-:W-:Y:S01]  /*1410*/  @!P5 SEL R3, R5.reuse, RZ, !P1 ;  /* 0x000000ff0503d207 */ /* 0x040fe20004800000 */
[----:B------:R-:W-:Y:S01]  /*1420*/  @!P5 IMAD.SHL.U32 R5, R5, 0x2, RZ ;  /* 0x000000020505d824 */ /* 0x000fe200078e00ff */
[----:B------:R-:W-:-:S03]  /*1430*/  @!P6 ISETP.GE.AND P0, PT, R9, R8, PT ;  /* 0x000000080900e20c */ /* 0x000fc60003f06270 */
[----:B------:R-:W-:Y:S01]  /*1440*/  @!P5 IMAD.IADD R4, R4, 0x1, R3 ;  /* 0x000000010404d824 */ /* 0x000fe200078e0203 */
[C---:B------:R-:W-:Y:S01]  /*1450*/  @!P6 SEL R3, R5.reuse, RZ, !P0 ;  /* 0x000000ff0503e207 */ /* 0x040fe20004000000 */
[----:B------:R-:W-:Y:S01]  /*1460*/  @!P6 IMAD.SHL.U32 R5, R5, 0x2, RZ ;  /* 0x000000020505e824 */ /* 0x000fe200078e00ff */
[----:B------:R-:W-:-:S03]  /*1470*/  @!P4 ISETP.GE.AND P1, PT, R10, R11, PT ;  /* 0x0000000b0a00c20c */ /* 0x000fc60003f26270 */
[----:B------:R-:W-:Y:S01]  /*1480*/  @!P6 IMAD.IADD R4, R4, 0x1, R3 ;  /* 0x000000010404e824 */ /* 0x000fe200078e0203 */
[C---:B------:R-:W-:Y:S01]  /*1490*/  @!P4 SEL R3, R5.reuse, RZ, !P1 ;  /* 0x000000ff0503c207 */ /* 0x040fe20004800000 */
[----:B------:R-:W-:-:S04]  /*14a0*/  @!P4 IMAD.SHL.U32 R5, R5, 0x2, RZ ;  /* 0x000000020505c824 */ /* 0x000fc800078e00ff */
[----:B------:R-:W-:Y:S01]  /*14b0*/  @!P4 IMAD.IADD R4, R4, 0x1, R3 ;  /* 0x000000010404c824 */ /* 0x000fe200078e0203 */
[----:B------:R-:W-:Y:S06]  /*14c0*/  BRA.U UP1, `(.L_x_16) ;  /* 0xfffffff901647547 */ /* 0x000fec000b83ffff */
[----:B------:R-:W-:-:S07]  /*14d0*/  MOV R2, UR12 ;  /* 0x0000000c00027c02 */ /* 0x000fce0008000f00 */
.L_x_15:
[----:B------:R-:W-:-:S09]  /*14e0*/  UISETP.NE.AND UP1, UPT, UR10, URZ, UPT ;  /* 0x000000ff0a00728c */ /* 0x000fd2000bf25270 */
[----:B------:R-:W-:Y:S05]  /*14f0*/  BRA.U !UP1, `(.L_x_17) ;  /* 0x0000000509987547 */ /* 0x000fea000b800000 */
[----:B------:R-:W-:Y:S01]  /*1500*/  UISETP.NE.AND UP1, UPT, UR11, URZ, UPT ;  /* 0x000000ff0b00728c */ /* 0x000fe2000bf25270 */
[----:B------:R-:W-:Y:S10]  /*1510*/  BRA.U !UP0, `(.L_x_18) ;  /* 0x0000000108d07547 */ /* 0x000ff4000b800000 */
[----:B------:R-:W0:Y:S01]  /*1520*/  LDC.64 R8, c[0x0][0x398] ;  /* 0x0000e600ff087b82 */ /* 0x000e220000000a00 */
[----:B------:R-:W-:-:S05]  /*1530*/  LEA R3, R2, UR13, 0x1 ;  /* 0x0000000d02037c11 */ /* 0x000fca000f8e08ff */
[----:B0-----:R-:W-:-:S05]  /*1540*/  IMAD.WIDE R8, R3, 0x4, R8 ;  /* 0x0000000403087825 */ /* 0x001fca00078e0208 */
[----:B------:R-:W2:Y:S04]  /*1550*/  LDG.E R10, desc[UR14][R8.64] ;  /* 0x0000000e080a7981 */ /* 0x000ea8000c1e1900 */
[----:B------:R-:W2:Y:S04]  /*1560*/  LDG.E R12, desc[UR14][R8.64+0x4] ;  /* 0x0000040e080c7981 */ /* 0x000ea8000c1e1900 */
[----:B------:R-:W3:Y:S04]  /*1570*/  LDG.E R14, desc[UR14][R8.64+0x8] ;  /* 0x0000080e080e7981 */ /* 0x000ee8000c1e1900 */
[----:B------:R-:W3:Y:S04]  /*1580*/  LDG.E R13, desc[UR14][R8.64+0xc] ;  /* 0x00000c0e080d7981 */ /* 0x000ee8000c1e1900 */
[----:B------:R-:W4:Y:S04]  /*1590*/  LDG.E R16, desc[UR14][R8.64+0x10] ;  /* 0x0000100e08107981 */ /* 0x000f28000c1e1900 */
[----:B------:R-:W4:Y:S04]  /*15a0*/  LDG.E R15, desc[UR14][R8.64+0x14] ;  /* 0x0000140e080f7981 */ /* 0x000f28000c1e1900 */
[----:B------:R-:W5:Y:S04]  /*15b0*/  LDG.E R6, desc[UR14][R8.64+0x18] ;  /* 0x0000180e08067981 */ /* 0x000f68000c1e1900 */
[----:B------:R-:W5:Y:S01]  /*15c0*/  LDG.E R17, desc[UR14][R8.64+0x1c] ;  /* 0x00001c0e08117981 */ /* 0x000f62000c1e1900 */
[----:B--2---:R-:W-:-:S04]  /*15d0*/  VIMNMX R3, PT, PT, R10, R12, !PT ;  /* 0x0000000c0a037248 */ /* 0x004fc80007fe0100 */
[----:B------:R-:W-:Y:S02]  /*15e0*/  ISETP.GE.AND P2, PT, R3, R0, PT ;  /* 0x000000000300720c */ /* 0x000fe40003f46270 */
[----:B---3--:R-:W-:-:S04]  /*15f0*/  VIMNMX R11, PT, PT, R14, R13, !PT ;  /* 0x0000000d0e0b7248 */ /* 0x008fc80007fe0100 */
[----:B------:R-:W-:Y:S02]  /*1600*/  ISETP.GE.AND P4, PT, R11, R0, PT ;  /* 0x000000000b00720c */ /* 0x000fe40003f86270 */
[----:B----4-:R-:W-:-:S04]  /*1610*/  VIMNMX R3, PT, PT, R16, R15, !PT ;  /* 0x0000000f10037248 */ /* 0x010fc80007fe0100 */
[----:B------:R-:W-:Y:S01]  /*1620*/  ISETP.GE.AND P1, PT, R3, R0, PT ;  /* 0x000000000300720c */ /* 0x000fe20003f26270 */
[--C-:B------:R-:W-:Y:S02]  /*1630*/  @!P2 IMAD R3, R10, 0x4, R1.reuse ;  /* 0x000000040a03a824 */ /* 0x100fe400078e0201 */
[----:B------:R-:W-:Y:S01]  /*1640*/  @!P2 IMAD R10, R12, 0x4, R1 ;  /* 0x000000040c0aa824 */ /* 0x000fe200078e0201 */
[----:B-----5:R-:W-:-:S03]  /*1650*/  VIMNMX R11, PT, PT, R6, R17, !PT ;  /* 0x00000011060b7248 */ /* 0x020fc60007fe0100 */
[--C-:B------:R-:W-:Y:S02]  /*1660*/  @!P4 IMAD R8, R14, 0x4, R1.reuse ;  /* 0x000000040e08c824 */ /* 0x100fe400078e0201 */
[--C-:B------:R-:W-:Y:S01]  /*1670*/  @!P4 IMAD R9, R13, 0x4, R1.reuse ;  /* 0x000000040d09c824 */ /* 0x100fe200078e0201 */
[----:B------:R-:W-:Y:S01]  /*1680*/  ISETP.GE.AND P0, PT, R11, R0, PT ;  /* 0x000000000b00720c */ /* 0x000fe20003f06270 */
[----:B------:R-:W2:Y:S04]  /*1690*/  @!P2 LDL R3, [R3] ;  /* 0x000000000303a983 */ /* 0x000ea80000100800 */
[----:B------:R-:W2:Y:S01]  /*16a0*/  @!P2 LDL R10, [R10] ;  /* 0x000000000a0aa983 */ /* 0x000ea20000100800 */
[--C-:B------:R-:W-:Y:S02]  /*16b0*/  @!P1 IMAD R11, R16, 0x4, R1.reuse ;  /* 0x00000004100b9824 */ /* 0x100fe400078e0201 */
[--C-:B------:R-:W-:Y:S01]  /*16c0*/  @!P1 IMAD R12, R15, 0x4, R1.reuse ;  /* 0x000000040f0c9824 */ /* 0x100fe200078e0201 */
[----:B------:R-:W3:Y:S04]  /*16d0*/  @!P4 LDL R8, [R8] ;  /* 0x000000000808c983 */ /* 0x000ee80000100800 */
[----:B------:R-:W3:Y:S01]  /*16e0*/  @!P4 LDL R9, [R9] ;  /* 0x000000000909c983 */ /* 0x000ee20000100800 */
[----:B------:R-:W-:Y:S01]  /*16f0*/  @!P0 IMAD R6, R6, 0x4, R1 ;  /* 0x0000000406068824 */ /* 0x000fe200078e0201 */
[----:B------:R-:W-:-:S02]  /*1700*/  @!P0 LEA R13, R17, R1, 0x2 ;  /* 0x00000001110d8211 */ /* 0x000fc400078e10ff */
[----:B------:R-:W4:Y:S04]  /*1710*/  @!P1 LDL R11, [R11] ;  /* 0x000000000b0b9983 */ /* 0x000f280000100800 */
[----:B------:R-:W4:Y:S04]  /*1720*/  @!P1 LDL R12, [R12] ;  /* 0x000000000c0c9983 */ /* 0x000f280000100800 */
[----:B------:R-:W5:Y:S04]  /*1730*/  @!P0 LDL R6, [R6] ;  /* 0x0000000006068983 */ /* 0x000f680000100800 */
[----:B------:R-:W5:Y:S01]  /*1740*/  @!P0 LDL R13, [R13] ;  /* 0x000000000d0d8983 */ /* 0x000f620000100800 */
        /* <DEDUP_REMOVED lines=8> */
[----:B----4-:R-:W-:-:S03]  /*17d0*/  @!P1 ISETP.GE.AND P2, PT, R11, R12, PT ;  /* 0x0000000c0b00920c */ /* 0x010fc60003f46270 */
[----:B------:R-:W-:Y:S01]  /*17e0*/  @!P4 IMAD.IADD R4, R4, 0x1, R3 ;  /* 0x000000010404c824 */ /* 0x000fe200078e0203 */
[C---:B------:R-:W-:Y:S01]  /*17f0*/  @!P1 SEL R3, R5.reuse, RZ, !P2 ;  /* 0x000000ff05039207 */ /* 0x040fe20005000000 */
[----:B------:R-:W-:Y:S01]  /*1800*/  @!P1 IMAD.SHL.U32 R5, R5, 0x2, RZ ;  /* 0x0000000205059824 */ /* 0x000fe200078e00ff */
[----:B-----5:R-:W-:-:S03]  /*1810*/  @!P0 ISETP.GE.AND P3, PT, R6, R13, PT ;  /* 0x0000000d0600820c */ /* 0x020fc60003f66270 */
[----:B------:R-:W-:Y:S01]  /*1820*/  @!P1 IMAD.IADD R4, R4, 0x1, R3 ;  /* 0x0000000104049824 */ /* 0x000fe200078e0203 */
[C---:B------:R-:W-:Y:S01]  /*1830*/  @!P0 SEL R3, R5.reuse, RZ, !P3 ;  /* 0x000000ff05038207 */ /* 0x040fe20005800000 */
[----:B------:R-:W-:-:S03]  /*1840*/  @!P0 IMAD.SHL.U32 R5, R5, 0x2, RZ ;  /* 0x0000000205058824 */ /* 0x000fc600078e00ff */
[----:B------:R-:W-:-:S07]  /*1850*/  @!P0 IADD3 R4, PT, PT, R4, R3, RZ ;  /* 0x0000000304048210 */ /* 0x000fce0007ffe0ff */
.L_x_18:
[----:B------:R-:W-:Y:S05]  /*1860*/  BRA.U !UP1, `(.L_x_17) ;  /* 0x0000000109bc7547 */ /* 0x000fea000b800000 */
[----:B------:R-:W0:Y:S01]  /*1870*/  LDCU UR6, c[0x0][0x3b0] ;  /* 0x00007600ff0677ac */ /* 0x000e220008000800 */
[----:B------:R-:W-:Y:S02]  /*1880*/  UISETP.NE.AND UP1, UPT, UR11, 0x1, UPT ;  /* 0x000000010b00788c */ /* 0x000fe4000bf25270 */
[----:B0-----:R-:W-:-:S07]  /*1890*/  ULOP3.LUT UP2, URZ, UR6, 0x1, URZ, 0xc0, !UPT ;  /* 0x0000000106ff7892 */ /* 0x001fce000f84c0ff */
[----:B------:R-:W-:Y:S05]  /*18a0*/  BRA.U !UP1, `(.L_x_19) ;  /* 0x0000000109707547 */ /* 0x000fea000b800000 */
[----:B------:R-:W0:Y:S01]  /*18b0*/  LDC.64 R8, c[0x0][0x398] ;  /* 0x0000e600ff087b82 */ /* 0x000e220000000a00 */
[----:B------:R-:W-:-:S05]  /*18c0*/  LEA R3, R2, UR13, 0x1 ;  /* 0x0000000d02037c11 */ /* 0x000fca000f8e08ff */
[----:B0-----:R-:W-:-:S05]  /*18d0*/  IMAD.WIDE R8, R3, 0x4, R8 ;  /* 0x0000000403087825 */ /* 0x001fca00078e0208 */
[----:B------:R-:W2:Y:S04]  /*18e0*/  LDG.E R6, desc[UR14][R8.64] ;  /* 0x0000000e08067981 */ /* 0x000ea8000c1e1900 */
[----:B------:R-:W2:Y:S04]  /*18f0*/  LDG.E R10, desc[UR14][R8.64+0x4] ;  /* 0x0000040e080a7981 */ /* 0x000ea8000c1e1900 */
[----:B------:R-:W3:Y:S04]  /*1900*/  LDG.E R12, desc[UR14][R8.64+0x8] ;  /* 0x0000080e080c7981 */ /* 0x000ee8000c1e1900 */
[----:B------:R-:W3:Y:S01]  /*1910*/  LDG.E R13, desc[UR14][R8.64+0xc] ;  /* 0x00000c0e080d7981 */ /* 0x000ee2000c1e1900 */
[----:B--2---:R-:W-:-:S04]  /*1920*/  VIMNMX R3, PT, PT, R6, R10, !PT ;  /* 0x0000000a06037248 */ /* 0x004fc80007fe0100 */
[----:B------:R-:W-:Y:S02]  /*1930*/  ISETP.GE.AND P0, PT, R3, R0, PT ;  /* 0x000000000300720c */ /* 0x000fe40003f06270 */
[----:B---3--:R-:W-:-:S04]  /*1940*/  VIMNMX R11, PT, PT, R12, R13, !PT ;  /* 0x0000000d0c0b7248 */ /* 0x008fc80007fe0100 */
[----:B------:R-:W-:-:S07]  /*1950*/  ISETP.GE.AND P2, PT, R11, R0, PT ;  /* 0x000000000b00720c */ /* 0x000fce0003f46270 */
[--C-:B------:R-:W-:Y:S02]  /*1960*/  @!P0 IMAD R3, R6, 0x4, R1.reuse ;  /* 0x0000000406038824 */ /* 0x100fe400078e0201 */
[----:B------:R-:W-:-:S04]  /*1970*/  @!P0 IMAD R6, R10, 0x4, R1 ;  /* 0x000000040a068824 */ /* 0x000fc800078e0201 */
[----:B------:R-:W2:Y:S01]  /*1980*/  @!P0 LDL R3, [R3] ;  /* 0x0000000003038983 */ /* 0x000ea20000100800 */
[--C-:B------:R-:W-:Y:S02]  /*1990*/  @!P2 IMAD R10, R12, 0x4, R1.reuse ;  /* 0x000000040c0aa824 */ /* 0x100fe400078e0201 */
[----:B------:R-:W-:Y:S01]  /*19a0*/  @!P2 IMAD R11, R13, 0x4, R1 ;  /* 0x000000040d0ba824 */ /* 0x000fe200078e0201 */
[----:B------:R-:W2:Y:S04]  /*19b0*/  @!P0 LDL R6, [R6] ;  /* 0x0000000006068983 */ /* 0x000ea80000100800 */
[----:B------:R-:W3:Y:S04]  /*19c0*/  @!P2 LDL R10, [R10] ;  /* 0x000000000a0aa983 */ /* 0x000ee80000100800 */
[----:B------:R-:W3:Y:S01]  /*19d0*/  @!P2 LDL R11, [R11] ;  /* 0x000000000b0ba983 */ /* 0x000ee20000100800 */
[----:B------:R-:W-:Y:S01]  /*19e0*/  VIADD R2, R2, 0x2 ;  /* 0x0000000202027836 */ /* 0x000fe20000000000 */
[----:B--2---:R-:W-:-:S04]  /*19f0*/  @!P0 ISETP.GE.AND P1, PT, R3, R6, PT ;  /* 0x000000060300820c */ /* 0x004fc80003f26270 */
[C---:B------:R-:W-:Y:S01]  /*1a00*/  @!P0 SEL R9, R5.reuse, RZ, !P1 ;  /* 0x000000ff05098207 */ /* 0x040fe20004800000 */
[----:B------:R-:W-:Y:S01]  /*1a10*/  @!P0 IMAD.SHL.U32 R5, R5, 0x2, RZ ;  /* 0x0000000205058824 */ /* 0x000fe200078e00ff */
[----:B---3--:R-:W-:Y:S02]  /*1a20*/  @!P2 ISETP.GE.AND P3, PT, R10, R11, PT ;  /* 0x0000000b0a00a20c */ /* 0x008fe40003f66270 */
[----:B------:R-:W-:Y:S02]  /*1a30*/  @!P0 IADD3 R4, PT, PT, R4, R9, RZ ;  /* 0x0000000904048210 */ /* 0x000fe40007ffe0ff */
[C---:B------:R-:W-:Y:S01]  /*1a40*/  @!P2 SEL R9, R5.reuse, RZ, !P3 ;  /* 0x000000ff0509a207 */ /* 0x040fe20005800000 */
[----:B------:R-:W-:-:S04]  /*1a50*/  @!P2 IMAD.SHL.U32 R5, R5, 0x2, RZ ;  /* 0x000000020505a824 */ /* 0x000fc800078e00ff */
[----:B------:R-:W-:-:S07]  /*1a60*/  @!P2 IMAD.IADD R4, R4, 0x1, R9 ;  /* 0x000000010404a824 */ /* 0x000fce00078e0209 */
.L_x_19:
[----:B------:R-:W-:Y:S05]  /*1a70*/  BRA.U !UP2, `(.L_x_17) ;  /* 0x000000010a387547 */ /* 0x000fea000b800000 */
[----:B------:R-:W0:Y:S01]  /*1a80*/  LDC.64 R8, c[0x0][0x398] ;  /* 0x0000e600ff087b82 */ /* 0x000e220000000a00 */
[----:B------:R-:W-:-:S05]  /*1a90*/  LEA R3, R2, UR13, 0x1 ;  /* 0x0000000d02037c11 */ /* 0x000fca000f8e08ff */
[----:B0-----:R-:W-:-:S05]  /*1aa0*/  IMAD.WIDE R2, R3, 0x4, R8 ;  /* 0x0000000403027825 */ /* 0x001fca00078e0208 */
[----:B------:R-:W2:Y:S04]  /*1ab0*/  LDG.E R6, desc[UR14][R2.64] ;  /* 0x0000000e02067981 */ /* 0x000ea8000c1e1900 */
[----:B------:R-:W2:Y:S02]  /*1ac0*/  LDG.E R8, desc[UR14][R2.64+0x4] ;  /* 0x0000040e02087981 */ /* 0x000ea4000c1e1900 */
[----:B--2---:R-:W-:-:S04]  /*1ad0*/  VIMNMX R9, PT, PT, R6, R8, !PT ;  /* 0x0000000806097248 */ /* 0x004fc80007fe0100 */
[----:B------:R-:W-:-:S13]  /*1ae0*/  ISETP.GE.AND P0, PT, R9, R0, PT ;  /* 0x000000000900720c */ /* 0x000fda0003f06270 */
[--C-:B------:R-:W-:Y:S02]  /*1af0*/  @!P0 IMAD R6, R6, 0x4, R1.reuse ;  /* 0x0000000406068824 */ /* 0x100fe400078e0201 */
[----:B------:R-:W-:-:S04]  /*1b00*/  @!P0 IMAD R8, R8, 0x4, R1 ;  /* 0x0000000408088824 */ /* 0x000fc800078e0201 */
[----:B------:R-:W2:Y:S04]  /*1b10*/  @!P0 LDL R6, [R6] ;  /* 0x0000000006068983 */ /* 0x000ea80000100800 */
[----:B------:R-:W2:Y:S02]  /*1b20*/  @!P0 LDL R9, [R8] ;  /* 0x0000000008098983 */ /* 0x000ea40000100800 */
[----:B--2---:R-:W-:-:S04]  /*1b30*/  @!P0 ISETP.GE.AND P1, PT, R6, R9, PT ;  /* 0x000000090600820c */ /* 0x004fc80003f26270 */
[----:B------:R-:W-:-:S05]  /*1b40*/  @!P0 SEL R5, R5, RZ, !P1 ;  /* 0x000000ff05058207 */ /* 0x000fca0004800000 */
[----:B------:R-:W-:-:S07]  /*1b50*/  @!P0 IMAD.IADD R4, R4, 0x1, R5 ;  /* 0x0000000104048824 */ /* 0x000fce00078e0205 */
.L_x_17:
[----:B------:R-:W0:Y:S01]  /*1b60*/  LDC.64 R2, c[0x0][0x390] ;  /* 0x0000e400ff027b82 */ /* 0x000e220000000a00 */
[----:B------:R-:W-:-:S07]  /*1b70*/  IADD3 R5, PT, PT, R7, R4, RZ ;  /* 0x0000000407057210 */ /* 0x000fce0007ffe0ff */
[----:B------:R-:W1:Y:S01]  /*1b80*/  LDC R6, c[0x0][0x3ac] ;  /* 0x0000eb00ff067b82 */ /* 0x000e620000000800 */
[----:B0-----:R-:W-:-:S05]  /*1b90*/  IMAD.WIDE R2, R5, 0x4, R2 ;  /* 0x0000000405027825 */ /* 0x001fca00078e0202 */
[----:B------:R-:W2:Y:S01]  /*1ba0*/  LDG.E R4, desc[UR14][R2.64] ;  /* 0x0000000e02047981 */ /* 0x000ea2000c1e1900 */
[----:B------:R-:W-:-:S06]  /*1bb0*/  UIADD3 UR4, UPT, UPT, UR4, 0x1, URZ ;  /* 0x0000000104047890 */ /* 0x000fcc000fffe0ff */
[----:B-1----:R-:W-:Y:S01]  /*1bc0*/  ISETP.NE.AND P0, PT, R6, UR4, PT ;  /* 0x0000000406007c0c */ /* 0x002fe2000bf05270 */
[----:B--2---:R-:W-:-:S05]  /*1bd0*/  VIADD R5, R4, 0x1 ;  /* 0x0000000104057836 */ /* 0x004fca0000000000 */
[----:B------:R0:W-:Y:S07]  /*1be0*/  STG.E desc[UR14][R2.64], R5 ;  /* 0x0000000502007986 */ /* 0x0001ee000c10190e */
[----:B------:R-:W-:Y:S05]  /*1bf0*/  @!P0 EXIT ;  /* 0x000000000000894d */ /* 0x000fea0003800000 */
[----:B------:R-:W-:Y:S05]  /*1c00*/  BRA `(.L_x_20) ;  /* 0xfffffff000687947 */ /* 0x000fea000383ffff */
.L_x_14:
[----:B------:R-:W0:Y:S01]  /*1c10*/  LDC.64 R2, c[0x0][0x390] ;  /* 0x0000e400ff027b82 */ /* 0x000e220000000a00 */
[C---:B------:R-:W-:Y:S02]  /*1c20*/  ISETP.GE.U32.AND P0, PT, R4.reuse, 0x10, PT ;  /* 0x000000100400780c */ /* 0x040fe40003f06070 */
[----:B------:R-:W-:Y:S01]  /*1c30*/  LOP3.LUT R6, R4, 0xf, RZ, 0xc0, !PT ;  /* 0x0000000f04067812 */ /* 0x000fe200078ec0ff */
[----:B0-----:R-:W-:-:S10]  /*1c40*/  IMAD.WIDE R2, R7, 0x4, R2 ;  /* 0x0000000407027825 */ /* 0x001fd400078e0202 */
[----:B------:R-:W-:Y:S05]  /*1c50*/  @!P0 BRA `(.L_x_21) ;  /* 0x0000000000208947 */ /* 0x000fea0003800000 */
[----:B------:R0:W5:Y:S01]  /*1c60*/  LDG.E R5, desc[UR14][R2.64] ;  /* 0x0000000e02057981 */ /* 0x000162000c1e1900 */
[----:B------:R-:W-:Y:S01]  /*1c70*/  LOP3.LUT R0, R4, 0x7ffffff0, RZ, 0xc0, !PT ;  /* 0x7ffffff004007812 */ /* 0x000fe200078ec0ff */
[----:B------:R-:W-:-:S06]  /*1c80*/  UMOV UR4, URZ ;  /* 0x000000ff00047c82 */ /* 0x000fcc0008000000 */
.L_x_22:
[----:B------:R-:W-:Y:S01]  /*1c90*/  UIADD3 UR4, UPT, UPT, UR4, 0x10, URZ ;  /* 0x0000001004047890 */ /* 0x000fe2000fffe0ff */
[----:B-----5:R-:W-:-:S05]  /*1ca0*/  VIADD R5, R5, 0x10 ;  /* 0x0000001005057836 */ /* 0x020fca0000000000 */
[----:B------:R-:W-:-:S13]  /*1cb0*/  ISETP.NE.AND P0, PT, R0, UR4, PT ;  /* 0x0000000400007c0c */ /* 0x000fda000bf05270 */
[----:B------:R-:W-:Y:S05]  /*1cc0*/  @P0 BRA `(.L_x_22) ;  /* 0xfffffffc00f00947 */ /* 0x000fea000383ffff */
[----:B------:R1:W-:Y:S02]  /*1cd0*/  STG.E desc[UR14][R2.64], R5 ;  /* 0x0000000502007986 */ /* 0x0003e4000c10190e */
.L_x_21:
[----:B------:R-:W-:-:S13]  /*1ce0*/  ISETP.NE.AND P0, PT, R6, RZ, PT ;  /* 0x000000ff0600720c */ /* 0x000fda0003f05270 */
[----:B------:R-:W-:Y:S05]  /*1cf0*/  @!P0 EXIT ;  /* 0x000000000000894d */ /* 0x000fea0003800000 */
[----:B------:R-:W-:Y:S02]  /*1d00*/  ISETP.GE.U32.AND P0, PT, R6, 0x8, PT ;  /* 0x000000080600780c */ /* 0x000fe40003f06070 */
[----:B------:R-:W-:-:S04]  /*1d10*/  LOP3.LUT R7, R4, 0x7, RZ, 0xc0, !PT ;  /* 0x0000000704077812 */ /* 0x000fc800078ec0ff */
[----:B------:R-:W-:-:S07]  /*1d20*/  ISETP.NE.AND P1, PT, R7, RZ, PT ;  /* 0x000000ff0700720c */ /* 0x000fce0003f25270 */
[----:B------:R-:W-:Y:S06]  /*1d30*/  @!P0 BRA `(.L_x_23) ;  /* 0x00000000000c8947 */ /* 0x000fec0003800000 */
[----:B-1----:R-:W2:Y:S02]  /*1d40*/  LDG.E R5, desc[UR14][R2.64] ;  /* 0x0000000e02057981 */ /* 0x002ea4000c1e1900 */
[----:B--2---:R-:W-:-:S05]  /*1d50*/  VIADD R5, R5, 0x8 ;  /* 0x0000000805057836 */ /* 0x004fca0000000000 */
[----:B------:R2:W-:Y:S02]  /*1d60*/  STG.E desc[UR14][R2.64], R5 ;  /* 0x0000000502007986 */ /* 0x0005e4000c10190e */
.L_x_23:
[----:B------:R-:W-:Y:S05]  /*1d70*/  @!P1 EXIT ;  /* 0x000000000000994d */ /* 0x000fea0003800000 */
[----:B------:R-:W-:Y:S02]  /*1d80*/  ISETP.GE.U32.AND P0, PT, R7, 0x4, PT ;  /* 0x000000040700780c */ /* 0x000fe40003f06070 */
[----:B------:R-:W-:-:S04]  /*1d90*/  LOP3.LUT R0, R4, 0x3, RZ, 0xc0, !PT ;  /* 0x0000000304007812 */ /* 0x000fc800078ec0ff */
[----:B------:R-:W-:-:S07]  /*1da0*/  ISETP.NE.AND P1, PT, R0, RZ, PT ;  /* 0x000000ff0000720c */ /* 0x000fce0003f25270 */
[----:B------:R-:W-:Y:S06]  /*1db0*/  @!P0 BRA `(.L_x_24) ;  /* 0x00000000000c8947 */ /* 0x000fec0003800000 */
[----:B-12---:R-:W2:Y:S02]  /*1dc0*/  LDG.E R5, desc[UR14][R2.64] ;  /* 0x0000000e02057981 */ /* 0x006ea4000c1e1900 */
[----:B--2---:R-:W-:-:S05]  /*1dd0*/  VIADD R5, R5, 0x4 ;  /* 0x0000000405057836 */ /* 0x004fca0000000000 */
[----:B------:R3:W-:Y:S02]  /*1de0*/  STG.E desc[UR14][R2.64], R5 ;  /* 0x0000000502007986 */ /* 0x0007e4000c10190e */
.L_x_24:
[----:B------:R-:W-:Y:S05]  /*1df0*/  @!P1 EXIT ;  /* 0x000000000000994d */ /* 0x000fea0003800000 */
[----:B-123--:R1:W5:Y:S01]  /*1e00*/  LDG.E R5, desc[UR14][R2.64] ;  /* 0x0000000e02057981 */ /* 0x00e362000c1e1900 */
[----:B------:R-:W-:-:S05]  /*1e10*/  UMOV UR4, URZ ;  /* 0x000000ff00047c82 */ /* 0x000fca0008000000 */
.L_x_25:
[----:B------:R-:W-:Y:S01]  /*1e20*/  UIADD3 UR4, UPT, UPT, UR4, 0x1, URZ ;  /* 0x0000000104047890 */ /* 0x000fe2000fffe0ff */
[----:B-----5:R-:W-:-:S05]  /*1e30*/  VIADD R5, R5, 0x1 ;  /* 0x0000000105057836 */ /* 0x020fca0000000000 */
[----:B------:R-:W-:-:S13]  /*1e40*/  ISETP.NE.AND P0, PT, R0, UR4, PT ;  /* 0x0000000400007c0c */ /* 0x000fda000bf05270 */
[----:B------:R-:W-:Y:S05]  /*1e50*/  @P0 BRA `(.L_x_25) ;  /* 0xfffffffc00f00947 */ /* 0x000fea000383ffff */
[----:B------:R-:W-:Y:S01]  /*1e60*/  STG.E desc[UR14][R2.64], R5 ;  /* 0x0000000502007986 */ /* 0x000fe2000c10190e */
[----:B------:R-:W-:Y:S05]  /*1e70*/  EXIT ;  /* 0x000000000000794d */ /* 0x000fea0003800000 */
.L_x_26:
[----:B------:R-:W-:-:S00]  /*1e80*/  BRA `(.L_x_26) ;  /* 0xfffffffc00fc7947 */ /* 0x000fc0000383ffff */
[----:B------:R-:W-:-:S00]  /*1e90*/  NOP ;  /* 0x0000000000007918 */ /* 0x000fc00000000000 */
        /* <DEDUP_REMOVED lines=14> */
.L_x_27:


//--------------------- .nv.shared.reserved.0     --------------------------
	.section	.nv.shared.reserved.0,"aw",@nobits
	.weak		__nv_reservedSMEM_offset_0_alias
	.size		__nv_reservedSMEM_offset_0_alias, 0, 64
	.other		__nv_reservedSMEM_offset_0_alias,@"STO_CUDA_RESERVED_SHARED STV_DEFAULT"
__nv_reservedSMEM_offset_0_alias:
	.zero		0
	.zero		64


//--------------------- .nv.constant0._Z14calculateCountPiPKhS_S_iiiiii --------------------------
	.section	.nv.constant0._Z14calculateCountPiPKhS_S_iiiiii,"a",@progbits
	.sectionflags	@""
	.align	4
.nv.constant0._Z14calculateCountPiPKhS_S_iiiiii:
	.zero		952


//--------------------- SYMBOLS --------------------------

	.type		.nv.reservedSmem.offset0,@object
	.size		.nv.reservedSmem.offset0,0x4
